//
// Generated by NVIDIA NVVM Compiler
//
// Compiler Build ID: CL-36424714
// Cuda compilation tools, release 13.0, V13.0.88
// Based on NVVM 20.0.0
//

.version 9.0
.target sm_100
.address_size 64

	// .globl	_Z20compute_norms_kernelPKfPfii

.visible .entry _Z20compute_norms_kernelPKfPfii(
	.param .u64 .ptr .align 1 _Z20compute_norms_kernelPKfPfii_param_0,
	.param .u64 .ptr .align 1 _Z20compute_norms_kernelPKfPfii_param_1,
	.param .u32 _Z20compute_norms_kernelPKfPfii_param_2,
	.param .u32 _Z20compute_norms_kernelPKfPfii_param_3
)
{
	.reg .pred 	%p<11>;
	.reg .b32 	%r<29>;
	.reg .b32 	%f<83>;
	.reg .b64 	%rd<29>;

	ld.param.u64 	%rd9, [_Z20compute_norms_kernelPKfPfii_param_0];
	ld.param.u64 	%rd10, [_Z20compute_norms_kernelPKfPfii_param_1];
	ld.param.u32 	%r18, [_Z20compute_norms_kernelPKfPfii_param_2];
	ld.param.u32 	%r17, [_Z20compute_norms_kernelPKfPfii_param_3];
	mov.u32 	%r19, %ctaid.x;
	mov.u32 	%r20, %ntid.x;
	mov.u32 	%r21, %tid.x;
	mad.lo.s32 	%r1, %r19, %r20, %r21;
	setp.ge.s32 	%p1, %r1, %r18;
	@%p1 bra 	$L__BB0_15;
	cvta.to.global.u64 	%rd1, %rd9;
	mul.lo.s32 	%r22, %r17, %r1;
	cvt.s64.s32 	%rd2, %r22;
	setp.lt.s32 	%p2, %r17, 1;
	mov.f32 	%f82, 0f00000000;
	@%p2 bra 	$L__BB0_14;
	and.b32  	%r2, %r17, 15;
	setp.lt.u32 	%p3, %r17, 16;
	mov.f32 	%f82, 0f00000000;
	mov.b32 	%r26, 0;
	@%p3 bra 	$L__BB0_5;
	and.b32  	%r26, %r17, 2147483632;
	neg.s32 	%r24, %r26;
	shl.b64 	%rd11, %rd2, 2;
	add.s64 	%rd12, %rd11, %rd1;
	add.s64 	%rd27, %rd12, 32;
	mov.f32 	%f82, 0f00000000;
$L__BB0_4:
	.pragma "nounroll";
	ld.global.nc.f32 	%f18, [%rd27+-32];
	fma.rn.f32 	%f19, %f18, %f18, %f82;
	ld.global.nc.f32 	%f20, [%rd27+-28];
	fma.rn.f32 	%f21, %f20, %f20, %f19;
	ld.global.nc.f32 	%f22, [%rd27+-24];
	fma.rn.f32 	%f23, %f22, %f22, %f21;
	ld.global.nc.f32 	%f24, [%rd27+-20];
	fma.rn.f32 	%f25, %f24, %f24, %f23;
	ld.global.nc.f32 	%f26, [%rd27+-16];
	fma.rn.f32 	%f27, %f26, %f26, %f25;
	ld.global.nc.f32 	%f28, [%rd27+-12];
	fma.rn.f32 	%f29, %f28, %f28, %f27;
	ld.global.nc.f32 	%f30, [%rd27+-8];
	fma.rn.f32 	%f31, %f30, %f30, %f29;
	ld.global.nc.f32 	%f32, [%rd27+-4];
	fma.rn.f32 	%f33, %f32, %f32, %f31;
	ld.global.nc.f32 	%f34, [%rd27];
	fma.rn.f32 	%f35, %f34, %f34, %f33;
	ld.global.nc.f32 	%f36, [%rd27+4];
	fma.rn.f32 	%f37, %f36, %f36, %f35;
	ld.global.nc.f32 	%f38, [%rd27+8];
	fma.rn.f32 	%f39, %f38, %f38, %f37;
	ld.global.nc.f32 	%f40, [%rd27+12];
	fma.rn.f32 	%f41, %f40, %f40, %f39;
	ld.global.nc.f32 	%f42, [%rd27+16];
	fma.rn.f32 	%f43, %f42, %f42, %f41;
	ld.global.nc.f32 	%f44, [%rd27+20];
	fma.rn.f32 	%f45, %f44, %f44, %f43;
	ld.global.nc.f32 	%f46, [%rd27+24];
	fma.rn.f32 	%f47, %f46, %f46, %f45;
	ld.global.nc.f32 	%f48, [%rd27+28];
	fma.rn.f32 	%f82, %f48, %f48, %f47;
	add.s32 	%r24, %r24, 16;
	add.s64 	%rd27, %rd27, 64;
	setp.ne.s32 	%p4, %r24, 0;
	@%p4 bra 	$L__BB0_4;
$L__BB0_5:
	setp.eq.s32 	%p5, %r2, 0;
	@%p5 bra 	$L__BB0_14;
	and.b32  	%r8, %r17, 7;
	setp.lt.u32 	%p6, %r2, 8;
	@%p6 bra 	$L__BB0_8;
	cvt.u64.u32 	%rd13, %r26;
	add.s64 	%rd14, %rd13, %rd2;
	shl.b64 	%rd15, %rd14, 2;
	add.s64 	%rd16, %rd1, %rd15;
	ld.global.nc.f32 	%f50, [%rd16];
	fma.rn.f32 	%f51, %f50, %f50, %f82;
	ld.global.nc.f32 	%f52, [%rd16+4];
	fma.rn.f32 	%f53, %f52, %f52, %f51;
	ld.global.nc.f32 	%f54, [%rd16+8];
	fma.rn.f32 	%f55, %f54, %f54, %f53;
	ld.global.nc.f32 	%f56, [%rd16+12];
	fma.rn.f32 	%f57, %f56, %f56, %f55;
	ld.global.nc.f32 	%f58, [%rd16+16];
	fma.rn.f32 	%f59, %f58, %f58, %f57;
	ld.global.nc.f32 	%f60, [%rd16+20];
	fma.rn.f32 	%f61, %f60, %f60, %f59;
	ld.global.nc.f32 	%f62, [%rd16+24];
	fma.rn.f32 	%f63, %f62, %f62, %f61;
	ld.global.nc.f32 	%f64, [%rd16+28];
	fma.rn.f32 	%f82, %f64, %f64, %f63;
	add.s32 	%r26, %r26, 8;
$L__BB0_8:
	setp.eq.s32 	%p7, %r8, 0;
	@%p7 bra 	$L__BB0_14;
	and.b32  	%r11, %r17, 3;
	setp.lt.u32 	%p8, %r8, 4;
	@%p8 bra 	$L__BB0_11;
	cvt.u64.u32 	%rd17, %r26;
	add.s64 	%rd18, %rd17, %rd2;
	shl.b64 	%rd19, %rd18, 2;
	add.s64 	%rd20, %rd1, %rd19;
	ld.global.nc.f32 	%f66, [%rd20];
	fma.rn.f32 	%f67, %f66, %f66, %f82;
	ld.global.nc.f32 	%f68, [%rd20+4];
	fma.rn.f32 	%f69, %f68, %f68, %f67;
	ld.global.nc.f32 	%f70, [%rd20+8];
	fma.rn.f32 	%f71, %f70, %f70, %f69;
	ld.global.nc.f32 	%f72, [%rd20+12];
	fma.rn.f32 	%f82, %f72, %f72, %f71;
	add.s32 	%r26, %r26, 4;
$L__BB0_11:
	setp.eq.s32 	%p9, %r11, 0;
	@%p9 bra 	$L__BB0_14;
	cvt.u64.u32 	%rd21, %r26;
	add.s64 	%rd22, %rd2, %rd21;
	shl.b64 	%rd23, %rd22, 2;
	add.s64 	%rd28, %rd1, %rd23;
	neg.s32 	%r28, %r11;
$L__BB0_13:
	.pragma "nounroll";
	ld.global.nc.f32 	%f73, [%rd28];
	fma.rn.f32 	%f82, %f73, %f73, %f82;
	add.s64 	%rd28, %rd28, 4;
	add.s32 	%r28, %r28, 1;
	setp.ne.s32 	%p10, %r28, 0;
	@%p10 bra 	$L__BB0_13;
$L__BB0_14:
	cvta.to.global.u64 	%rd24, %rd10;
	mul.wide.s32 	%rd25, %r1, 4;
	add.s64 	%rd26, %rd24, %rd25;
	st.global.f32 	[%rd26], %f82;
$L__BB0_15:
	ret;

}
	// .globl	_Z36find_nearest_centroid_batched_kernelPKfS0_S0_Piii
.visible .entry _Z36find_nearest_centroid_batched_kernelPKfS0_S0_Piii(
	.param .u64 .ptr .align 1 _Z36find_nearest_centroid_batched_kernelPKfS0_S0_Piii_param_0,
	.param .u64 .ptr .align 1 _Z36find_nearest_centroid_batched_kernelPKfS0_S0_Piii_param_1,
	.param .u64 .ptr .align 1 _Z36find_nearest_centroid_batched_kernelPKfS0_S0_Piii_param_2,
	.param .u64 .ptr .align 1 _Z36find_nearest_centroid_batched_kernelPKfS0_S0_Piii_param_3,
	.param .u32 _Z36find_nearest_centroid_batched_kernelPKfS0_S0_Piii_param_4,
	.param .u32 _Z36find_nearest_centroid_batched_kernelPKfS0_S0_Piii_param_5
)
{
	.reg .pred 	%p<26>;
	.reg .b32 	%r<71>;
	.reg .b32 	%f<86>;
	.reg .b64 	%rd<42>;

	ld.param.u64 	%rd12, [_Z36find_nearest_centroid_batched_kernelPKfS0_S0_Piii_param_0];
	ld.param.u64 	%rd10, [_Z36find_nearest_centroid_batched_kernelPKfS0_S0_Piii_param_1];
	ld.param.u64 	%rd13, [_Z36find_nearest_centroid_batched_kernelPKfS0_S0_Piii_param_2];
	ld.param.u64 	%rd11, [_Z36find_nearest_centroid_batched_kernelPKfS0_S0_Piii_param_3];
	ld.param.u32 	%r25, [_Z36find_nearest_centroid_batched_kernelPKfS0_S0_Piii_param_4];
	ld.param.u32 	%r24, [_Z36find_nearest_centroid_batched_kernelPKfS0_S0_Piii_param_5];
	cvta.to.global.u64 	%rd1, %rd12;
	cvta.to.global.u64 	%rd2, %rd13;
	mov.u32 	%r26, %ctaid.x;
	mov.u32 	%r27, %ntid.x;
	mov.u32 	%r28, %tid.x;
	mad.lo.s32 	%r1, %r26, %r27, %r28;
	setp.ge.s32 	%p1, %r1, %r25;
	@%p1 bra 	$L__BB1_14;
	cvta.to.global.u64 	%rd14, %rd10;
	mul.wide.s32 	%rd15, %r1, 4;
	add.s64 	%rd16, %rd14, %rd15;
	ld.global.nc.f32 	%f1, [%rd16];
	mul.lo.s32 	%r30, %r24, %r1;
	cvt.s64.s32 	%rd3, %r30;
	setp.lt.s32 	%p2, %r24, 1;
	mov.b32 	%r70, 0;
	@%p2 bra 	$L__BB1_13;
	and.b32  	%r2, %r24, 7;
	setp.lt.u32 	%p3, %r24, 8;
	mov.f32 	%f83, 0f7F7FFFFF;
	mov.b32 	%r65, 0;
	mov.u32 	%r70, %r65;
	@%p3 bra 	$L__BB1_5;
	and.b32  	%r65, %r24, 2147483640;
	add.s64 	%rd41, %rd2, 16;
	shl.b64 	%rd17, %rd3, 2;
	add.s64 	%rd18, %rd17, %rd1;
	add.s64 	%rd40, %rd18, 16;
	mov.f32 	%f83, 0f7F7FFFFF;
	mov.b32 	%r59, 0;
	mov.u32 	%r70, %r59;
$L__BB1_4:
	.pragma "nounroll";
	ld.global.nc.f32 	%f11, [%rd41+-16];
	add.f32 	%f12, %f1, %f11;
	ld.global.nc.f32 	%f13, [%rd40+-16];
	add.f32 	%f14, %f12, %f13;
	setp.lt.f32 	%p4, %f14, %f83;
	selp.f32 	%f15, %f14, %f83, %p4;
	selp.b32 	%r34, %r59, %r70, %p4;
	ld.global.nc.f32 	%f16, [%rd41+-12];
	add.f32 	%f17, %f1, %f16;
	ld.global.nc.f32 	%f18, [%rd40+-12];
	add.f32 	%f19, %f17, %f18;
	setp.lt.f32 	%p5, %f19, %f15;
	selp.f32 	%f20, %f19, %f15, %p5;
	add.s32 	%r35, %r59, 1;
	selp.b32 	%r36, %r35, %r34, %p5;
	ld.global.nc.f32 	%f21, [%rd41+-8];
	add.f32 	%f22, %f1, %f21;
	ld.global.nc.f32 	%f23, [%rd40+-8];
	add.f32 	%f24, %f22, %f23;
	setp.lt.f32 	%p6, %f24, %f20;
	selp.f32 	%f25, %f24, %f20, %p6;
	add.s32 	%r37, %r59, 2;
	selp.b32 	%r38, %r37, %r36, %p6;
	ld.global.nc.f32 	%f26, [%rd41+-4];
	add.f32 	%f27, %f1, %f26;
	ld.global.nc.f32 	%f28, [%rd40+-4];
	add.f32 	%f29, %f27, %f28;
	setp.lt.f32 	%p7, %f29, %f25;
	selp.f32 	%f30, %f29, %f25, %p7;
	add.s32 	%r39, %r59, 3;
	selp.b32 	%r40, %r39, %r38, %p7;
	ld.global.nc.f32 	%f31, [%rd41];
	add.f32 	%f32, %f1, %f31;
	ld.global.nc.f32 	%f33, [%rd40];
	add.f32 	%f34, %f32, %f33;
	setp.lt.f32 	%p8, %f34, %f30;
	selp.f32 	%f35, %f34, %f30, %p8;
	add.s32 	%r41, %r59, 4;
	selp.b32 	%r42, %r41, %r40, %p8;
	ld.global.nc.f32 	%f36, [%rd41+4];
	add.f32 	%f37, %f1, %f36;
	ld.global.nc.f32 	%f38, [%rd40+4];
	add.f32 	%f39, %f37, %f38;
	setp.lt.f32 	%p9, %f39, %f35;
	selp.f32 	%f40, %f39, %f35, %p9;
	add.s32 	%r43, %r59, 5;
	selp.b32 	%r44, %r43, %r42, %p9;
	ld.global.nc.f32 	%f41, [%rd41+8];
	add.f32 	%f42, %f1, %f41;
	ld.global.nc.f32 	%f43, [%rd40+8];
	add.f32 	%f44, %f42, %f43;
	setp.lt.f32 	%p10, %f44, %f40;
	selp.f32 	%f45, %f44, %f40, %p10;
	add.s32 	%r45, %r59, 6;
	selp.b32 	%r46, %r45, %r44, %p10;
	ld.global.nc.f32 	%f46, [%rd41+12];
	add.f32 	%f47, %f1, %f46;
	ld.global.nc.f32 	%f48, [%rd40+12];
	add.f32 	%f49, %f47, %f48;
	setp.lt.f32 	%p11, %f49, %f45;
	selp.f32 	%f83, %f49, %f45, %p11;
	add.s32 	%r47, %r59, 7;
	selp.b32 	%r70, %r47, %r46, %p11;
	add.s64 	%rd41, %rd41, 32;
	add.s64 	%rd40, %rd40, 32;
	add.s32 	%r59, %r59, 8;
	setp.ne.s32 	%p12, %r59, %r65;
	@%p12 bra 	$L__BB1_4;
$L__BB1_5:
	setp.eq.s32 	%p13, %r2, 0;
	@%p13 bra 	$L__BB1_13;
	and.b32  	%r11, %r24, 3;
	setp.lt.u32 	%p14, %r2, 4;
	@%p14 bra 	$L__BB1_8;
	cvt.u64.u32 	%rd19, %r65;
	mul.wide.u32 	%rd20, %r65, 4;
	add.s64 	%rd21, %rd2, %rd20;
	ld.global.nc.f32 	%f50, [%rd21];
	add.f32 	%f51, %f1, %f50;
	add.s64 	%rd22, %rd19, %rd3;
	shl.b64 	%rd23, %rd22, 2;
	add.s64 	%rd24, %rd1, %rd23;
	ld.global.nc.f32 	%f52, [%rd24];
	add.f32 	%f53, %f51, %f52;
	setp.lt.f32 	%p15, %f53, %f83;
	selp.f32 	%f54, %f53, %f83, %p15;
	selp.b32 	%r49, %r65, %r70, %p15;
	add.s32 	%r50, %r65, 1;
	ld.global.nc.f32 	%f55, [%rd21+4];
	add.f32 	%f56, %f1, %f55;
	ld.global.nc.f32 	%f57, [%rd24+4];
	add.f32 	%f58, %f56, %f57;
	setp.lt.f32 	%p16, %f58, %f54;
	selp.f32 	%f59, %f58, %f54, %p16;
	selp.b32 	%r51, %r50, %r49, %p16;
	add.s32 	%r52, %r65, 2;
	ld.global.nc.f32 	%f60, [%rd21+8];
	add.f32 	%f61, %f1, %f60;
	ld.global.nc.f32 	%f62, [%rd24+8];
	add.f32 	%f63, %f61, %f62;
	setp.lt.f32 	%p17, %f63, %f59;
	selp.f32 	%f64, %f63, %f59, %p17;
	selp.b32 	%r53, %r52, %r51, %p17;
	add.s32 	%r54, %r65, 3;
	ld.global.nc.f32 	%f65, [%rd21+12];
	add.f32 	%f66, %f1, %f65;
	ld.global.nc.f32 	%f67, [%rd24+12];
	add.f32 	%f68, %f66, %f67;
	setp.lt.f32 	%p18, %f68, %f64;
	selp.f32 	%f83, %f68, %f64, %p18;
	selp.b32 	%r70, %r54, %r53, %p18;
	add.s32 	%r65, %r65, 4;
$L__BB1_8:
	setp.eq.s32 	%p19, %r11, 0;
	@%p19 bra 	$L__BB1_13;
	setp.eq.s32 	%p20, %r11, 1;
	@%p20 bra 	$L__BB1_11;
	cvt.u64.u32 	%rd25, %r65;
	mul.wide.u32 	%rd26, %r65, 4;
	add.s64 	%rd27, %rd2, %rd26;
	ld.global.nc.f32 	%f69, [%rd27];
	add.f32 	%f70, %f1, %f69;
	add.s64 	%rd28, %rd25, %rd3;
	shl.b64 	%rd29, %rd28, 2;
	add.s64 	%rd30, %rd1, %rd29;
	ld.global.nc.f32 	%f71, [%rd30];
	add.f32 	%f72, %f70, %f71;
	setp.lt.f32 	%p21, %f72, %f83;
	selp.f32 	%f73, %f72, %f83, %p21;
	selp.b32 	%r56, %r65, %r70, %p21;
	add.s32 	%r57, %r65, 1;
	ld.global.nc.f32 	%f74, [%rd27+4];
	add.f32 	%f75, %f1, %f74;
	ld.global.nc.f32 	%f76, [%rd30+4];
	add.f32 	%f77, %f75, %f76;
	setp.lt.f32 	%p22, %f77, %f73;
	selp.f32 	%f83, %f77, %f73, %p22;
	selp.b32 	%r70, %r57, %r56, %p22;
	add.s32 	%r65, %r65, 2;
$L__BB1_11:
	and.b32  	%r58, %r24, 1;
	setp.eq.b32 	%p23, %r58, 1;
	not.pred 	%p24, %p23;
	@%p24 bra 	$L__BB1_13;
	cvt.u64.u32 	%rd31, %r65;
	mul.wide.u32 	%rd32, %r65, 4;
	add.s64 	%rd33, %rd2, %rd32;
	ld.global.nc.f32 	%f78, [%rd33];
	add.f32 	%f79, %f1, %f78;
	add.s64 	%rd34, %rd31, %rd3;
	shl.b64 	%rd35, %rd34, 2;
	add.s64 	%rd36, %rd1, %rd35;
	ld.global.nc.f32 	%f80, [%rd36];
	add.f32 	%f81, %f79, %f80;
	setp.lt.f32 	%p25, %f81, %f83;
	selp.b32 	%r70, %r65, %r70, %p25;
$L__BB1_13:
	cvta.to.global.u64 	%rd37, %rd11;
	add.s64 	%rd39, %rd37, %rd15;
	st.global.u32 	[%rd39], %r70;
$L__BB1_14:
	ret;

}
	// .globl	_Z27accumulate_centroids_kernelPKfPKiPfPiiii
.visible .entry _Z27accumulate_centroids_kernelPKfPKiPfPiiii(
	.param .u64 .ptr .align 1 _Z27accumulate_centroids_kernelPKfPKiPfPiiii_param_0,
	.param .u64 .ptr .align 1 _Z27accumulate_centroids_kernelPKfPKiPfPiiii_param_1,
	.param .u64 .ptr .align 1 _Z27accumulate_centroids_kernelPKfPKiPfPiiii_param_2,
	.param .u64 .ptr .align 1 _Z27accumulate_centroids_kernelPKfPKiPfPiiii_param_3,
	.param .u32 _Z27accumulate_centroids_kernelPKfPKiPfPiiii_param_4,
	.param .u32 _Z27accumulate_centroids_kernelPKfPKiPfPiiii_param_5,
	.param .u32 _Z27accumulate_centroids_kernelPKfPKiPfPiiii_param_6
)
{
	.reg .pred 	%p<11>;
	.reg .b32 	%r<42>;
	.reg .b32 	%f<59>;
	.reg .b64 	%rd<45>;

	ld.param.u64 	%rd11, [_Z27accumulate_centroids_kernelPKfPKiPfPiiii_param_0];
	ld.param.u64 	%rd12, [_Z27accumulate_centroids_kernelPKfPKiPfPiiii_param_1];
	ld.param.u64 	%rd14, [_Z27accumulate_centroids_kernelPKfPKiPfPiiii_param_2];
	ld.param.u64 	%rd13, [_Z27accumulate_centroids_kernelPKfPKiPfPiiii_param_3];
	ld.param.u32 	%r25, [_Z27accumulate_centroids_kernelPKfPKiPfPiiii_param_4];
	ld.param.u32 	%r24, [_Z27accumulate_centroids_kernelPKfPKiPfPiiii_param_5];
	cvta.to.global.u64 	%rd1, %rd14;
	cvta.to.global.u64 	%rd2, %rd11;
	mov.u32 	%r26, %ctaid.x;
	mov.u32 	%r27, %ntid.x;
	mov.u32 	%r28, %tid.x;
	mad.lo.s32 	%r1, %r26, %r27, %r28;
	setp.ge.s32 	%p1, %r1, %r25;
	@%p1 bra 	$L__BB2_14;
	cvta.to.global.u64 	%rd15, %rd12;
	cvta.to.global.u64 	%rd16, %rd13;
	mul.wide.s32 	%rd17, %r1, 4;
	add.s64 	%rd18, %rd15, %rd17;
	ld.global.nc.u32 	%r2, [%rd18];
	mul.lo.s32 	%r29, %r24, %r1;
	cvt.s64.s32 	%rd3, %r29;
	mul.wide.s32 	%rd19, %r2, 4;
	add.s64 	%rd20, %rd16, %rd19;
	atom.global.add.u32 	%r30, [%rd20], 1;
	setp.lt.s32 	%p2, %r24, 1;
	@%p2 bra 	$L__BB2_14;
	mul.lo.s32 	%r3, %r2, %r24;
	setp.lt.u32 	%p3, %r24, 16;
	mov.b32 	%r38, 0;
	@%p3 bra 	$L__BB2_5;
	and.b32  	%r38, %r24, 2147483632;
	neg.s32 	%r36, %r38;
	shl.b64 	%rd21, %rd3, 2;
	add.s64 	%rd22, %rd21, %rd2;
	add.s64 	%rd43, %rd22, 32;
	mov.u32 	%r35, %r3;
$L__BB2_4:
	.pragma "nounroll";
	mul.wide.s32 	%rd23, %r35, 4;
	add.s64 	%rd24, %rd1, %rd23;
	ld.global.nc.f32 	%f1, [%rd43+-32];
	atom.global.add.f32 	%f2, [%rd24], %f1;
	ld.global.nc.f32 	%f3, [%rd43+-28];
	atom.global.add.f32 	%f4, [%rd24+4], %f3;
	ld.global.nc.f32 	%f5, [%rd43+-24];
	atom.global.add.f32 	%f6, [%rd24+8], %f5;
	ld.global.nc.f32 	%f7, [%rd43+-20];
	atom.global.add.f32 	%f8, [%rd24+12], %f7;
	ld.global.nc.f32 	%f9, [%rd43+-16];
	atom.global.add.f32 	%f10, [%rd24+16], %f9;
	ld.global.nc.f32 	%f11, [%rd43+-12];
	atom.global.add.f32 	%f12, [%rd24+20], %f11;
	ld.global.nc.f32 	%f13, [%rd43+-8];
	atom.global.add.f32 	%f14, [%rd24+24], %f13;
	ld.global.nc.f32 	%f15, [%rd43+-4];
	atom.global.add.f32 	%f16, [%rd24+28], %f15;
	ld.global.nc.f32 	%f17, [%rd43];
	atom.global.add.f32 	%f18, [%rd24+32], %f17;
	ld.global.nc.f32 	%f19, [%rd43+4];
	atom.global.add.f32 	%f20, [%rd24+36], %f19;
	ld.global.nc.f32 	%f21, [%rd43+8];
	atom.global.add.f32 	%f22, [%rd24+40], %f21;
	ld.global.nc.f32 	%f23, [%rd43+12];
	atom.global.add.f32 	%f24, [%rd24+44], %f23;
	ld.global.nc.f32 	%f25, [%rd43+16];
	atom.global.add.f32 	%f26, [%rd24+48], %f25;
	ld.global.nc.f32 	%f27, [%rd43+20];
	atom.global.add.f32 	%f28, [%rd24+52], %f27;
	ld.global.nc.f32 	%f29, [%rd43+24];
	atom.global.add.f32 	%f30, [%rd24+56], %f29;
	ld.global.nc.f32 	%f31, [%rd43+28];
	atom.global.add.f32 	%f32, [%rd24+60], %f31;
	add.s32 	%r36, %r36, 16;
	add.s32 	%r35, %r35, 16;
	add.s64 	%rd43, %rd43, 64;
	setp.ne.s32 	%p4, %r36, 0;
	@%p4 bra 	$L__BB2_4;
$L__BB2_5:
	and.b32  	%r11, %r24, 15;
	setp.eq.s32 	%p5, %r11, 0;
	@%p5 bra 	$L__BB2_14;
	ld.param.u64 	%rd42, [_Z27accumulate_centroids_kernelPKfPKiPfPiiii_param_0];
	cvta.to.global.u64 	%rd7, %rd42;
	and.b32  	%r12, %r24, 7;
	setp.lt.u32 	%p6, %r11, 8;
	@%p6 bra 	$L__BB2_8;
	add.s32 	%r33, %r38, %r3;
	mul.wide.s32 	%rd25, %r33, 4;
	add.s64 	%rd26, %rd1, %rd25;
	cvt.u64.u32 	%rd27, %r38;
	add.s64 	%rd28, %rd27, %rd3;
	shl.b64 	%rd29, %rd28, 2;
	add.s64 	%rd30, %rd7, %rd29;
	ld.global.nc.f32 	%f33, [%rd30];
	atom.global.add.f32 	%f34, [%rd26], %f33;
	ld.global.nc.f32 	%f35, [%rd30+4];
	atom.global.add.f32 	%f36, [%rd26+4], %f35;
	ld.global.nc.f32 	%f37, [%rd30+8];
	atom.global.add.f32 	%f38, [%rd26+8], %f37;
	ld.global.nc.f32 	%f39, [%rd30+12];
	atom.global.add.f32 	%f40, [%rd26+12], %f39;
	ld.global.nc.f32 	%f41, [%rd30+16];
	atom.global.add.f32 	%f42, [%rd26+16], %f41;
	ld.global.nc.f32 	%f43, [%rd30+20];
	atom.global.add.f32 	%f44, [%rd26+20], %f43;
	ld.global.nc.f32 	%f45, [%rd30+24];
	atom.global.add.f32 	%f46, [%rd26+24], %f45;
	ld.global.nc.f32 	%f47, [%rd30+28];
	atom.global.add.f32 	%f48, [%rd26+28], %f47;
	add.s32 	%r38, %r38, 8;
$L__BB2_8:
	setp.eq.s32 	%p7, %r12, 0;
	@%p7 bra 	$L__BB2_14;
	and.b32  	%r15, %r24, 3;
	setp.lt.u32 	%p8, %r12, 4;
	@%p8 bra 	$L__BB2_11;
	add.s32 	%r34, %r38, %r3;
	mul.wide.s32 	%rd31, %r34, 4;
	add.s64 	%rd32, %rd1, %rd31;
	cvt.u64.u32 	%rd33, %r38;
	add.s64 	%rd34, %rd33, %rd3;
	shl.b64 	%rd35, %rd34, 2;
	add.s64 	%rd36, %rd7, %rd35;
	ld.global.nc.f32 	%f49, [%rd36];
	atom.global.add.f32 	%f50, [%rd32], %f49;
	ld.global.nc.f32 	%f51, [%rd36+4];
	atom.global.add.f32 	%f52, [%rd32+4], %f51;
	ld.global.nc.f32 	%f53, [%rd36+8];
	atom.global.add.f32 	%f54, [%rd32+8], %f53;
	ld.global.nc.f32 	%f55, [%rd36+12];
	atom.global.add.f32 	%f56, [%rd32+12], %f55;
	add.s32 	%r38, %r38, 4;
$L__BB2_11:
	setp.eq.s32 	%p9, %r15, 0;
	@%p9 bra 	$L__BB2_14;
	cvt.u64.u32 	%rd37, %r38;
	add.s64 	%rd38, %rd3, %rd37;
	shl.b64 	%rd39, %rd38, 2;
	add.s64 	%rd44, %rd7, %rd39;
	add.s32 	%r41, %r38, %r3;
	neg.s32 	%r40, %r15;
$L__BB2_13:
	.pragma "nounroll";
	mul.wide.s32 	%rd40, %r41, 4;
	add.s64 	%rd41, %rd1, %rd40;
	ld.global.nc.f32 	%f57, [%rd44];
	atom.global.add.f32 	%f58, [%rd41], %f57;
	add.s64 	%rd44, %rd44, 4;
	add.s32 	%r41, %r41, 1;
	add.s32 	%r40, %r40, 1;
	setp.ne.s32 	%p10, %r40, 0;
	@%p10 bra 	$L__BB2_13;
$L__BB2_14:
	ret;

}
	// .globl	_Z24compute_centroids_kernelPfPKiii
.visible .entry _Z24compute_centroids_kernelPfPKiii(
	.param .u64 .ptr .align 1 _Z24compute_centroids_kernelPfPKiii_param_0,
	.param .u64 .ptr .align 1 _Z24compute_centroids_kernelPfPKiii_param_1,
	.param .u32 _Z24compute_centroids_kernelPfPKiii_param_2,
	.param .u32 _Z24compute_centroids_kernelPfPKiii_param_3
)
{
	.reg .pred 	%p<12>;
	.reg .b32 	%r<39>;
	.reg .b32 	%f<61>;
	.reg .b64 	%rd<16>;

	ld.param.u64 	%rd4, [_Z24compute_centroids_kernelPfPKiii_param_0];
	ld.param.u64 	%rd3, [_Z24compute_centroids_kernelPfPKiii_param_1];
	ld.param.u32 	%r24, [_Z24compute_centroids_kernelPfPKiii_param_2];
	ld.param.u32 	%r25, [_Z24compute_centroids_kernelPfPKiii_param_3];
	cvta.to.global.u64 	%rd1, %rd4;
	mov.u32 	%r26, %ctaid.x;
	mov.u32 	%r27, %ntid.x;
	mov.u32 	%r28, %tid.x;
	mad.lo.s32 	%r1, %r26, %r27, %r28;
	setp.ge.s32 	%p1, %r1, %r25;
	@%p1 bra 	$L__BB3_15;
	cvta.to.global.u64 	%rd5, %rd3;
	mul.wide.s32 	%rd6, %r1, 4;
	add.s64 	%rd7, %rd5, %rd6;
	ld.global.nc.u32 	%r2, [%rd7];
	setp.lt.s32 	%p2, %r2, 1;
	@%p2 bra 	$L__BB3_15;
	cvt.rn.f32.u32 	%f2, %r2;
	rcp.rn.f32 	%f1, %f2;
	setp.lt.s32 	%p3, %r24, 1;
	@%p3 bra 	$L__BB3_15;
	mul.lo.s32 	%r3, %r24, %r1;
	and.b32  	%r4, %r24, 15;
	setp.lt.u32 	%p4, %r24, 16;
	mov.b32 	%r35, 0;
	@%p4 bra 	$L__BB3_6;
	and.b32  	%r35, %r24, 2147483632;
	neg.s32 	%r33, %r35;
	add.s64 	%rd2, %rd1, 32;
	mov.u32 	%r32, %r3;
$L__BB3_5:
	.pragma "nounroll";
	mul.wide.s32 	%rd8, %r32, 4;
	add.s64 	%rd9, %rd2, %rd8;
	ld.global.f32 	%f3, [%rd9+-32];
	mul.f32 	%f4, %f1, %f3;
	st.global.f32 	[%rd9+-32], %f4;
	ld.global.f32 	%f5, [%rd9+-28];
	mul.f32 	%f6, %f1, %f5;
	st.global.f32 	[%rd9+-28], %f6;
	ld.global.f32 	%f7, [%rd9+-24];
	mul.f32 	%f8, %f1, %f7;
	st.global.f32 	[%rd9+-24], %f8;
	ld.global.f32 	%f9, [%rd9+-20];
	mul.f32 	%f10, %f1, %f9;
	st.global.f32 	[%rd9+-20], %f10;
	ld.global.f32 	%f11, [%rd9+-16];
	mul.f32 	%f12, %f1, %f11;
	st.global.f32 	[%rd9+-16], %f12;
	ld.global.f32 	%f13, [%rd9+-12];
	mul.f32 	%f14, %f1, %f13;
	st.global.f32 	[%rd9+-12], %f14;
	ld.global.f32 	%f15, [%rd9+-8];
	mul.f32 	%f16, %f1, %f15;
	st.global.f32 	[%rd9+-8], %f16;
	ld.global.f32 	%f17, [%rd9+-4];
	mul.f32 	%f18, %f1, %f17;
	st.global.f32 	[%rd9+-4], %f18;
	ld.global.f32 	%f19, [%rd9];
	mul.f32 	%f20, %f1, %f19;
	st.global.f32 	[%rd9], %f20;
	ld.global.f32 	%f21, [%rd9+4];
	mul.f32 	%f22, %f1, %f21;
	st.global.f32 	[%rd9+4], %f22;
	ld.global.f32 	%f23, [%rd9+8];
	mul.f32 	%f24, %f1, %f23;
	st.global.f32 	[%rd9+8], %f24;
	ld.global.f32 	%f25, [%rd9+12];
	mul.f32 	%f26, %f1, %f25;
	st.global.f32 	[%rd9+12], %f26;
	ld.global.f32 	%f27, [%rd9+16];
	mul.f32 	%f28, %f1, %f27;
	st.global.f32 	[%rd9+16], %f28;
	ld.global.f32 	%f29, [%rd9+20];
	mul.f32 	%f30, %f1, %f29;
	st.global.f32 	[%rd9+20], %f30;
	ld.global.f32 	%f31, [%rd9+24];
	mul.f32 	%f32, %f1, %f31;
	st.global.f32 	[%rd9+24], %f32;
	ld.global.f32 	%f33, [%rd9+28];
	mul.f32 	%f34, %f1, %f33;
	st.global.f32 	[%rd9+28], %f34;
	add.s32 	%r33, %r33, 16;
	add.s32 	%r32, %r32, 16;
	setp.ne.s32 	%p5, %r33, 0;
	@%p5 bra 	$L__BB3_5;
$L__BB3_6:
	setp.eq.s32 	%p6, %r4, 0;
	@%p6 bra 	$L__BB3_15;
	and.b32  	%r12, %r24, 7;
	setp.lt.u32 	%p7, %r4, 8;
	@%p7 bra 	$L__BB3_9;
	add.s32 	%r30, %r35, %r3;
	mul.wide.s32 	%rd10, %r30, 4;
	add.s64 	%rd11, %rd1, %rd10;
	ld.global.f32 	%f35, [%rd11];
	mul.f32 	%f36, %f1, %f35;
	st.global.f32 	[%rd11], %f36;
	ld.global.f32 	%f37, [%rd11+4];
	mul.f32 	%f38, %f1, %f37;
	st.global.f32 	[%rd11+4], %f38;
	ld.global.f32 	%f39, [%rd11+8];
	mul.f32 	%f40, %f1, %f39;
	st.global.f32 	[%rd11+8], %f40;
	ld.global.f32 	%f41, [%rd11+12];
	mul.f32 	%f42, %f1, %f41;
	st.global.f32 	[%rd11+12], %f42;
	ld.global.f32 	%f43, [%rd11+16];
	mul.f32 	%f44, %f1, %f43;
	st.global.f32 	[%rd11+16], %f44;
	ld.global.f32 	%f45, [%rd11+20];
	mul.f32 	%f46, %f1, %f45;
	st.global.f32 	[%rd11+20], %f46;
	ld.global.f32 	%f47, [%rd11+24];
	mul.f32 	%f48, %f1, %f47;
	st.global.f32 	[%rd11+24], %f48;
	ld.global.f32 	%f49, [%rd11+28];
	mul.f32 	%f50, %f1, %f49;
	st.global.f32 	[%rd11+28], %f50;
	add.s32 	%r35, %r35, 8;
$L__BB3_9:
	setp.eq.s32 	%p8, %r12, 0;
	@%p8 bra 	$L__BB3_15;
	and.b32  	%r15, %r24, 3;
	setp.lt.u32 	%p9, %r12, 4;
	@%p9 bra 	$L__BB3_12;
	add.s32 	%r31, %r35, %r3;
	mul.wide.s32 	%rd12, %r31, 4;
	add.s64 	%rd13, %rd1, %rd12;
	ld.global.f32 	%f51, [%rd13];
	mul.f32 	%f52, %f1, %f51;
	st.global.f32 	[%rd13], %f52;
	ld.global.f32 	%f53, [%rd13+4];
	mul.f32 	%f54, %f1, %f53;
	st.global.f32 	[%rd13+4], %f54;
	ld.global.f32 	%f55, [%rd13+8];
	mul.f32 	%f56, %f1, %f55;
	st.global.f32 	[%rd13+8], %f56;
	ld.global.f32 	%f57, [%rd13+12];
	mul.f32 	%f58, %f1, %f57;
	st.global.f32 	[%rd13+12], %f58;
	add.s32 	%r35, %r35, 4;
$L__BB3_12:
	setp.eq.s32 	%p10, %r15, 0;
	@%p10 bra 	$L__BB3_15;
	add.s32 	%r38, %r35, %r3;
	neg.s32 	%r37, %r15;
$L__BB3_14:
	.pragma "nounroll";
	mul.wide.s32 	%rd14, %r38, 4;
	add.s64 	%rd15, %rd1, %rd14;
	ld.global.f32 	%f59, [%rd15];
	mul.f32 	%f60, %f1, %f59;
	st.global.f32 	[%rd15], %f60;
	add.s32 	%r38, %r38, 1;
	add.s32 	%r37, %r37, 1;
	setp.ne.s32 	%p11, %r37, 0;
	@%p11 bra 	$L__BB3_14;
$L__BB3_15:
	ret;

}
	// .globl	_Z23encode_residuals_kernelPKfS0_S0_PKiPhiiiii
.visible .entry _Z23encode_residuals_kernelPKfS0_S0_PKiPhiiiii(
	.param .u64 .ptr .align 1 _Z23encode_residuals_kernelPKfS0_S0_PKiPhiiiii_param_0,
	.param .u64 .ptr .align 1 _Z23encode_residuals_kernelPKfS0_S0_PKiPhiiiii_param_1,
	.param .u64 .ptr .align 1 _Z23encode_residuals_kernelPKfS0_S0_PKiPhiiiii_param_2,
	.param .u64 .ptr .align 1 _Z23encode_residuals_kernelPKfS0_S0_PKiPhiiiii_param_3,
	.param .u64 .ptr .align 1 _Z23encode_residuals_kernelPKfS0_S0_PKiPhiiiii_param_4,
	.param .u32 _Z23encode_residuals_kernelPKfS0_S0_PKiPhiiiii_param_5,
	.param .u32 _Z23encode_residuals_kernelPKfS0_S0_PKiPhiiiii_param_6,
	.param .u32 _Z23encode_residuals_kernelPKfS0_S0_PKiPhiiiii_param_7,
	.param .u32 _Z23encode_residuals_kernelPKfS0_S0_PKiPhiiiii_param_8,
	.param .u32 _Z23encode_residuals_kernelPKfS0_S0_PKiPhiiiii_param_9
)
{
	.reg .pred 	%p<21>;
	.reg .b16 	%rs<24>;
	.reg .b32 	%r<65>;
	.reg .b32 	%f<126>;
	.reg .b64 	%rd<53>;

	ld.param.u64 	%rd11, [_Z23encode_residuals_kernelPKfS0_S0_PKiPhiiiii_param_0];
	ld.param.u64 	%rd12, [_Z23encode_residuals_kernelPKfS0_S0_PKiPhiiiii_param_1];
	ld.param.u64 	%rd13, [_Z23encode_residuals_kernelPKfS0_S0_PKiPhiiiii_param_2];
	ld.param.u64 	%rd9, [_Z23encode_residuals_kernelPKfS0_S0_PKiPhiiiii_param_3];
	ld.param.u32 	%r38, [_Z23encode_residuals_kernelPKfS0_S0_PKiPhiiiii_param_5];
	ld.param.u32 	%r34, [_Z23encode_residuals_kernelPKfS0_S0_PKiPhiiiii_param_6];
	ld.param.u32 	%r35, [_Z23encode_residuals_kernelPKfS0_S0_PKiPhiiiii_param_7];
	ld.param.u32 	%r36, [_Z23encode_residuals_kernelPKfS0_S0_PKiPhiiiii_param_8];
	ld.param.u32 	%r37, [_Z23encode_residuals_kernelPKfS0_S0_PKiPhiiiii_param_9];
	cvta.to.global.u64 	%rd1, %rd13;
	cvta.to.global.u64 	%rd2, %rd12;
	cvta.to.global.u64 	%rd3, %rd11;
	mov.u32 	%r1, %ctaid.x;
	mov.u32 	%r2, %tid.x;
	setp.ge.s32 	%p1, %r1, %r38;
	setp.ge.s32 	%p2, %r2, %r35;
	or.pred  	%p3, %p1, %p2;
	@%p3 bra 	$L__BB4_23;
	cvta.to.global.u64 	%rd14, %rd9;
	mul.wide.u32 	%rd15, %r1, 4;
	add.s64 	%rd16, %rd14, %rd15;
	ld.global.nc.u32 	%r39, [%rd16];
	mul.lo.s32 	%r3, %r37, %r2;
	mad.lo.s32 	%r4, %r34, %r1, %r3;
	mad.lo.s32 	%r5, %r39, %r34, %r3;
	setp.lt.s32 	%p4, %r36, 1;
	mov.b16 	%rs23, 0;
	@%p4 bra 	$L__BB4_22;
	mul.lo.s32 	%r6, %r3, %r36;
	setp.lt.s32 	%p5, %r37, 1;
	@%p5 bra 	$L__BB4_16;
	and.b32  	%r7, %r37, 7;
	and.b32  	%r8, %r37, 3;
	and.b32  	%r9, %r37, 2147483640;
	and.b32  	%r10, %r37, 1;
	neg.s32 	%r11, %r9;
	cvt.s64.s32 	%rd4, %r6;
	mov.f32 	%f114, 0f7F7FFFFF;
	mov.b16 	%rs23, 0;
	mov.b32 	%r54, 0;
$L__BB4_4:
	setp.lt.u32 	%p12, %r37, 8;
	mul.lo.s32 	%r45, %r54, %r37;
	cvt.u64.u32 	%rd17, %r45;
	add.s64 	%rd5, %rd17, %rd4;
	mov.f32 	%f122, 0f00000000;
	mov.b32 	%r59, 0;
	@%p12 bra 	$L__BB4_7;
	shl.b64 	%rd18, %rd5, 2;
	add.s64 	%rd19, %rd1, %rd18;
	add.s64 	%rd52, %rd19, 16;
	mov.f32 	%f122, 0f00000000;
	mov.u32 	%r55, %r5;
	mov.u32 	%r56, %r4;
	mov.u32 	%r57, %r11;
$L__BB4_6:
	.pragma "nounroll";
	mul.wide.s32 	%rd20, %r56, 4;
	add.s64 	%rd21, %rd3, %rd20;
	mul.wide.s32 	%rd22, %r55, 4;
	add.s64 	%rd23, %rd2, %rd22;
	ld.global.nc.f32 	%f26, [%rd21];
	ld.global.nc.f32 	%f27, [%rd23];
	sub.f32 	%f28, %f26, %f27;
	ld.global.nc.f32 	%f29, [%rd52+-16];
	sub.f32 	%f30, %f28, %f29;
	fma.rn.f32 	%f31, %f30, %f30, %f122;
	ld.global.nc.f32 	%f32, [%rd21+4];
	ld.global.nc.f32 	%f33, [%rd23+4];
	sub.f32 	%f34, %f32, %f33;
	ld.global.nc.f32 	%f35, [%rd52+-12];
	sub.f32 	%f36, %f34, %f35;
	fma.rn.f32 	%f37, %f36, %f36, %f31;
	ld.global.nc.f32 	%f38, [%rd21+8];
	ld.global.nc.f32 	%f39, [%rd23+8];
	sub.f32 	%f40, %f38, %f39;
	ld.global.nc.f32 	%f41, [%rd52+-8];
	sub.f32 	%f42, %f40, %f41;
	fma.rn.f32 	%f43, %f42, %f42, %f37;
	ld.global.nc.f32 	%f44, [%rd21+12];
	ld.global.nc.f32 	%f45, [%rd23+12];
	sub.f32 	%f46, %f44, %f45;
	ld.global.nc.f32 	%f47, [%rd52+-4];
	sub.f32 	%f48, %f46, %f47;
	fma.rn.f32 	%f49, %f48, %f48, %f43;
	ld.global.nc.f32 	%f50, [%rd21+16];
	ld.global.nc.f32 	%f51, [%rd23+16];
	sub.f32 	%f52, %f50, %f51;
	ld.global.nc.f32 	%f53, [%rd52];
	sub.f32 	%f54, %f52, %f53;
	fma.rn.f32 	%f55, %f54, %f54, %f49;
	ld.global.nc.f32 	%f56, [%rd21+20];
	ld.global.nc.f32 	%f57, [%rd23+20];
	sub.f32 	%f58, %f56, %f57;
	ld.global.nc.f32 	%f59, [%rd52+4];
	sub.f32 	%f60, %f58, %f59;
	fma.rn.f32 	%f61, %f60, %f60, %f55;
	ld.global.nc.f32 	%f62, [%rd21+24];
	ld.global.nc.f32 	%f63, [%rd23+24];
	sub.f32 	%f64, %f62, %f63;
	ld.global.nc.f32 	%f65, [%rd52+8];
	sub.f32 	%f66, %f64, %f65;
	fma.rn.f32 	%f67, %f66, %f66, %f61;
	ld.global.nc.f32 	%f68, [%rd21+28];
	ld.global.nc.f32 	%f69, [%rd23+28];
	sub.f32 	%f70, %f68, %f69;
	ld.global.nc.f32 	%f71, [%rd52+12];
	sub.f32 	%f72, %f70, %f71;
	fma.rn.f32 	%f122, %f72, %f72, %f67;
	add.s32 	%r57, %r57, 8;
	add.s32 	%r56, %r56, 8;
	add.s32 	%r55, %r55, 8;
	add.s64 	%rd52, %rd52, 32;
	setp.ne.s32 	%p13, %r57, 0;
	mov.u32 	%r59, %r9;
	@%p13 bra 	$L__BB4_6;
$L__BB4_7:
	setp.eq.s32 	%p14, %r7, 0;
	@%p14 bra 	$L__BB4_15;
	add.s32 	%r46, %r7, -1;
	setp.lt.u32 	%p15, %r46, 3;
	@%p15 bra 	$L__BB4_10;
	add.s32 	%r47, %r4, %r59;
	mul.wide.s32 	%rd24, %r47, 4;
	add.s64 	%rd25, %rd3, %rd24;
	ld.global.nc.f32 	%f74, [%rd25];
	add.s32 	%r48, %r5, %r59;
	mul.wide.s32 	%rd26, %r48, 4;
	add.s64 	%rd27, %rd2, %rd26;
	ld.global.nc.f32 	%f75, [%rd27];
	sub.f32 	%f76, %f74, %f75;
	cvt.u64.u32 	%rd28, %r59;
	add.s64 	%rd29, %rd5, %rd28;
	shl.b64 	%rd30, %rd29, 2;
	add.s64 	%rd31, %rd1, %rd30;
	ld.global.nc.f32 	%f77, [%rd31];
	sub.f32 	%f78, %f76, %f77;
	fma.rn.f32 	%f79, %f78, %f78, %f122;
	ld.global.nc.f32 	%f80, [%rd25+4];
	ld.global.nc.f32 	%f81, [%rd27+4];
	sub.f32 	%f82, %f80, %f81;
	ld.global.nc.f32 	%f83, [%rd31+4];
	sub.f32 	%f84, %f82, %f83;
	fma.rn.f32 	%f85, %f84, %f84, %f79;
	ld.global.nc.f32 	%f86, [%rd25+8];
	ld.global.nc.f32 	%f87, [%rd27+8];
	sub.f32 	%f88, %f86, %f87;
	ld.global.nc.f32 	%f89, [%rd31+8];
	sub.f32 	%f90, %f88, %f89;
	fma.rn.f32 	%f91, %f90, %f90, %f85;
	ld.global.nc.f32 	%f92, [%rd25+12];
	ld.global.nc.f32 	%f93, [%rd27+12];
	sub.f32 	%f94, %f92, %f93;
	ld.global.nc.f32 	%f95, [%rd31+12];
	sub.f32 	%f96, %f94, %f95;
	fma.rn.f32 	%f122, %f96, %f96, %f91;
	add.s32 	%r59, %r59, 4;
$L__BB4_10:
	setp.eq.s32 	%p16, %r8, 0;
	@%p16 bra 	$L__BB4_15;
	setp.eq.s32 	%p17, %r8, 1;
	@%p17 bra 	$L__BB4_13;
	add.s32 	%r49, %r4, %r59;
	mul.wide.s32 	%rd32, %r49, 4;
	add.s64 	%rd33, %rd3, %rd32;
	ld.global.nc.f32 	%f98, [%rd33];
	add.s32 	%r50, %r5, %r59;
	mul.wide.s32 	%rd34, %r50, 4;
	add.s64 	%rd35, %rd2, %rd34;
	ld.global.nc.f32 	%f99, [%rd35];
	sub.f32 	%f100, %f98, %f99;
	cvt.u64.u32 	%rd36, %r59;
	add.s64 	%rd37, %rd5, %rd36;
	shl.b64 	%rd38, %rd37, 2;
	add.s64 	%rd39, %rd1, %rd38;
	ld.global.nc.f32 	%f101, [%rd39];
	sub.f32 	%f102, %f100, %f101;
	fma.rn.f32 	%f103, %f102, %f102, %f122;
	ld.global.nc.f32 	%f104, [%rd33+4];
	ld.global.nc.f32 	%f105, [%rd35+4];
	sub.f32 	%f106, %f104, %f105;
	ld.global.nc.f32 	%f107, [%rd39+4];
	sub.f32 	%f108, %f106, %f107;
	fma.rn.f32 	%f122, %f108, %f108, %f103;
	add.s32 	%r59, %r59, 2;
$L__BB4_13:
	setp.eq.s32 	%p18, %r10, 0;
	@%p18 bra 	$L__BB4_15;
	add.s32 	%r51, %r4, %r59;
	mul.wide.s32 	%rd40, %r51, 4;
	add.s64 	%rd41, %rd3, %rd40;
	ld.global.nc.f32 	%f109, [%rd41];
	add.s32 	%r52, %r5, %r59;
	mul.wide.s32 	%rd42, %r52, 4;
	add.s64 	%rd43, %rd2, %rd42;
	ld.global.nc.f32 	%f110, [%rd43];
	sub.f32 	%f111, %f109, %f110;
	cvt.u64.u32 	%rd44, %r59;
	add.s64 	%rd45, %rd5, %rd44;
	shl.b64 	%rd46, %rd45, 2;
	add.s64 	%rd47, %rd1, %rd46;
	ld.global.nc.f32 	%f112, [%rd47];
	sub.f32 	%f113, %f111, %f112;
	fma.rn.f32 	%f122, %f113, %f113, %f122;
$L__BB4_15:
	setp.lt.f32 	%p19, %f122, %f114;
	cvt.u16.u32 	%rs17, %r54;
	selp.f32 	%f114, %f122, %f114, %p19;
	selp.b16 	%rs23, %rs17, %rs23, %p19;
	add.s32 	%r54, %r54, 1;
	setp.eq.s32 	%p20, %r54, %r36;
	@%p20 bra 	$L__BB4_22;
	bra.uni 	$L__BB4_4;
$L__BB4_16:
	and.b32  	%r25, %r36, 3;
	setp.lt.u32 	%p6, %r36, 4;
	mov.f32 	%f124, 0f7F7FFFFF;
	mov.b16 	%rs23, 0;
	mov.b32 	%r63, 0;
	@%p6 bra 	$L__BB4_19;
	and.b32  	%r63, %r36, 2147483644;
	mov.f32 	%f124, 0f7F7FFFFF;
	mov.b16 	%rs23, 0;
	mov.b32 	%r61, 0;
$L__BB4_18:
	setp.gt.f32 	%p7, %f124, 0f00000000;
	cvt.u16.u32 	%rs14, %r61;
	selp.f32 	%f124, 0f00000000, %f124, %p7;
	selp.b16 	%rs23, %rs14, %rs23, %p7;
	add.s32 	%r61, %r61, 4;
	setp.ne.s32 	%p8, %r61, %r63;
	@%p8 bra 	$L__BB4_18;
$L__BB4_19:
	setp.eq.s32 	%p9, %r25, 0;
	@%p9 bra 	$L__BB4_22;
	mov.b32 	%r64, 0;
$L__BB4_21:
	.pragma "nounroll";
	setp.gt.f32 	%p10, %f124, 0f00000000;
	cvt.u16.u32 	%rs15, %r63;
	selp.f32 	%f124, 0f00000000, %f124, %p10;
	selp.b16 	%rs23, %rs15, %rs23, %p10;
	add.s32 	%r63, %r63, 1;
	add.s32 	%r64, %r64, 1;
	setp.ne.s32 	%p11, %r64, %r25;
	@%p11 bra 	$L__BB4_21;
$L__BB4_22:
	ld.param.u64 	%rd51, [_Z23encode_residuals_kernelPKfS0_S0_PKiPhiiiii_param_4];
	mad.lo.s32 	%r53, %r35, %r1, %r2;
	cvt.u64.u32 	%rd48, %r53;
	cvta.to.global.u64 	%rd49, %rd51;
	add.s64 	%rd50, %rd49, %rd48;
	st.global.u8 	[%rd50], %rs23;
$L__BB4_23:
	ret;

}


// ===== COMPILED SASS (sm_100) =====

	.target	sm_100

	.elftype	@"ET_EXEC"


//--------------------- .note.nv.tkinfo           --------------------------
	.section	.note.nv.tkinfo,"",@"SHT_NOTE"
	.sectionflags	@"SHF_NOTE_NV_TKINFO"
	.tkinfo
        /*0018*/ 	.word	0x00000002
        /*0030*/ 	.string	""
        /*0030*/ 	.string	"ptxas"
        /*0030*/ 	.string	"Cuda compilation tools, release 13.0, V13.0.88"
        /*0030*/ 	.string	"Build cuda_13.0.r13.0/compiler.36424714_0"
        /*0030*/ 	.string	"-arch sm_100 -m 64 "



//--------------------- .note.nv.cuinfo           --------------------------
	.section	.note.nv.cuinfo,"",@"SHT_NOTE"
	.sectionflags	@"SHF_NOTE_NV_CUINFO"
        /*0018*/ 	.short	0x0002
        /*001a*/ 	.short	0x0064
        /*001c*/ 	.short	0x0082
	.zero		2


//--------------------- .nv.info                  --------------------------
	.section	.nv.info,"",@"SHT_CUDA_INFO"
	.align	4


	//----- nvinfo : EIATTR_REGCOUNT
	.align		4
        /*0000*/ 	.byte	0x04, 0x2f
        /*0002*/ 	.short	(.L_1 - .L_0)
	.align		4
.L_0:
        /*0004*/ 	.word	index@(_Z20compute_norms_kernelPKfPfii)
        /*0008*/ 	.word	0x00000020


	//----- nvinfo : EIATTR_FRAME_SIZE
	.align		4
.L_1:
        /*000c*/ 	.byte	0x04, 0x11
        /*000e*/ 	.short	(.L_3 - .L_2)
	.align		4
.L_2:
        /*0010*/ 	.word	index@(_Z20compute_norms_kernelPKfPfii)
        /*0014*/ 	.word	0x00000000


	//----- nvinfo : EIATTR_REGCOUNT
	.align		4
.L_3:
        /*0018*/ 	.byte	0x04, 0x2f
        /*001a*/ 	.short	(.L_5 - .L_4)
	.align		4
.L_4:
        /*001c*/ 	.word	index@(_Z36find_nearest_centroid_batched_kernelPKfS0_S0_Piii)
        /*0020*/ 	.word	0x0000001e


	//----- nvinfo : EIATTR_FRAME_SIZE
	.align		4
.L_5:
        /*0024*/ 	.byte	0x04, 0x11
        /*0026*/ 	.short	(.L_7 - .L_6)
	.align		4
.L_6:
        /*0028*/ 	.word	index@(_Z36find_nearest_centroid_batched_kernelPKfS0_S0_Piii)
        /*002c*/ 	.word	0x00000000


	//----- nvinfo : EIATTR_REGCOUNT
	.align		4
.L_7:
        /*0030*/ 	.byte	0x04, 0x2f
        /*0032*/ 	.short	(.L_9 - .L_8)
	.align		4
.L_8:
        /*0034*/ 	.word	index@(_Z27accumulate_centroids_kernelPKfPKiPfPiiii)
        /*0038*/ 	.word	0x00000020


	//----- nvinfo : EIATTR_FRAME_SIZE
	.align		4
.L_9:
        /*003c*/ 	.byte	0x04, 0x11
        /*003e*/ 	.short	(.L_11 - .L_10)
	.align		4
.L_10:
        /*0040*/ 	.word	index@(_Z27accumulate_centroids_kernelPKfPKiPfPiiii)
        /*0044*/ 	.word	0x00000000


	//----- nvinfo : EIATTR_REGCOUNT
	.align		4
.L_11:
        /*0048*/ 	.byte	0x04, 0x2f
        /*004a*/ 	.short	(.L_13 - .L_12)
	.align		4
.L_12:
        /*004c*/ 	.word	index@(_Z24compute_centroids_kernelPfPKiii)
        /*0050*/ 	.word	0x00000020


	//----- nvinfo : EIATTR_FRAME_SIZE
	.align		4
.L_13:
        /*0054*/ 	.byte	0x04, 0x11
        /*0056*/ 	.short	(.L_15 - .L_14)
	.align		4
.L_14:
        /*0058*/ 	.word	index@($__internal_0_$__cuda_sm20_rcp_rn_f32_slowpath)
        /*005c*/ 	.word	0x00000000


	//----- nvinfo : EIATTR_FRAME_SIZE
	.align		4
.L_15:
        /*0060*/ 	.byte	0x04, 0x11
        /*0062*/ 	.short	(.L_17 - .L_16)
	.align		4
.L_16:
        /*0064*/ 	.word	index@(_Z24compute_centroids_kernelPfPKiii)
        /*0068*/ 	.word	0x00000000


	//----- nvinfo : EIATTR_REGCOUNT
	.align		4
.L_17:
        /*006c*/ 	.byte	0x04, 0x2f
        /*006e*/ 	.short	(.L_19 - .L_18)
	.align		4
.L_18:
        /*0070*/ 	.word	index@(_Z23encode_residuals_kernelPKfS0_S0_PKiPhiiiii)
        /*0074*/ 	.word	0x00000020


	//----- nvinfo : EIATTR_FRAME_SIZE
	.align		4
.L_19:
        /*0078*/ 	.byte	0x04, 0x11
        /*007a*/ 	.short	(.L_21 - .L_20)
	.align		4
.L_20:
        /*007c*/ 	.word	index@(_Z23encode_residuals_kernelPKfS0_S0_PKiPhiiiii)
        /*0080*/ 	.word	0x00000000


	//----- nvinfo : EIATTR_MIN_STACK_SIZE
	.align		4
.L_21:
        /*0084*/ 	.byte	0x04, 0x12
        /*0086*/ 	.short	(.L_23 - .L_22)
	.align		4
.L_22:
        /*0088*/ 	.word	index@(_Z23encode_residuals_kernelPKfS0_S0_PKiPhiiiii)
        /*008c*/ 	.word	0x00000000


	//----- nvinfo : EIATTR_MIN_STACK_SIZE
	.align		4
.L_23:
        /*0090*/ 	.byte	0x04, 0x12
        /*0092*/ 	.short	(.L_25 - .L_24)
	.align		4
.L_24:
        /*0094*/ 	.word	index@(_Z24compute_centroids_kernelPfPKiii)
        /*0098*/ 	.word	0x00000000


	//----- nvinfo : EIATTR_MIN_STACK_SIZE
	.align		4
.L_25:
        /*009c*/ 	.byte	0x04, 0x12
        /*009e*/ 	.short	(.L_27 - .L_26)
	.align		4
.L_26:
        /*00a0*/ 	.word	index@(_Z27accumulate_centroids_kernelPKfPKiPfPiiii)
        /*00a4*/ 	.word	0x00000000


	//----- nvinfo : EIATTR_MIN_STACK_SIZE
	.align		4
.L_27:
        /*00a8*/ 	.byte	0x04, 0x12
        /*00aa*/ 	.short	(.L_29 - .L_28)
	.align		4
.L_28:
        /*00ac*/ 	.word	index@(_Z36find_nearest_centroid_batched_kernelPKfS0_S0_Piii)
        /*00b0*/ 	.word	0x00000000


	//----- nvinfo : EIATTR_MIN_STACK_SIZE
	.align		4
.L_29:
        /*00b4*/ 	.byte	0x04, 0x12
        /*00b6*/ 	.short	(.L_31 - .L_30)
	.align		4
.L_30:
        /*00b8*/ 	.word	index@(_Z20compute_norms_kernelPKfPfii)
        /*00bc*/ 	.word	0x00000000
.L_31:


//--------------------- .nv.compat                --------------------------
	.section	.nv.compat,"",@"SHT_CUDA_COMPAT_INFO"
	.align	4
        /*0000*/ 	.byte	0x02, 0x09, 0x00, 0x00, 0x02, 0x02, 0x01, 0x00, 0x02, 0x05, 0x05, 0x00, 0x03, 0x07, 0x01, 0x01
        /*0010*/ 	.byte	0x02, 0x03, 0x00, 0x00, 0x02, 0x06, 0x01, 0x00, 0x04, 0x0b, 0x08, 0x00, 0x09, 0x00, 0x00, 0x00
        /*0020*/ 	.byte	0x00, 0x00, 0x00, 0x00


//--------------------- .nv.info._Z23encode_residuals_kernelPKfS0_S0_PKiPhiiiii --------------------------
	.section	.nv.info._Z23encode_residuals_kernelPKfS0_S0_PKiPhiiiii,"",@"SHT_CUDA_INFO"
	.sectionflags	@""
	.align	4


	//----- nvinfo : EIATTR_CUDA_API_VERSION
	.align		4
        /*0000*/ 	.byte	0x04, 0x37
        /*0002*/ 	.short	(.L_33 - .L_32)
.L_32:
        /*0004*/ 	.word	0x00000082


	//----- nvinfo : EIATTR_KPARAM_INFO
	.align		4
.L_33:
        /*0008*/ 	.byte	0x04, 0x17
        /*000a*/ 	.short	(.L_35 - .L_34)
.L_34:
        /*000c*/ 	.word	0x00000000
        /*0010*/ 	.short	0x0009
        /*0012*/ 	.short	0x0038
        /*0014*/ 	.byte	0x00, 0xf0, 0x11, 0x00


	//----- nvinfo : EIATTR_KPARAM_INFO
	.align		4
.L_35:
        /*0018*/ 	.byte	0x04, 0x17
        /*001a*/ 	.short	(.L_37 - .L_36)
.L_36:
        /*001c*/ 	.word	0x00000000
        /*0020*/ 	.short	0x0008
        /*0022*/ 	.short	0x0034
        /*0024*/ 	.byte	0x00, 0xf0, 0x11, 0x00


	//----- nvinfo : EIATTR_KPARAM_INFO
	.align		4
.L_37:
        /*0028*/ 	.byte	0x04, 0x17
        /*002a*/ 	.short	(.L_39 - .L_38)
.L_38:
        /*002c*/ 	.word	0x00000000
        /*0030*/ 	.short	0x0007
        /*0032*/ 	.short	0x0030
        /*0034*/ 	.byte	0x00, 0xf0, 0x11, 0x00


	//----- nvinfo : EIATTR_KPARAM_INFO
	.align		4
.L_39:
        /*0038*/ 	.byte	0x04, 0x17
        /*003a*/ 	.short	(.L_41 - .L_40)
.L_40:
        /*003c*/ 	.word	0x00000000
        /*0040*/ 	.short	0x0006
        /*0042*/ 	.short	0x002c
        /*0044*/ 	.byte	0x00, 0xf0, 0x11, 0x00


	//----- nvinfo : EIATTR_KPARAM_INFO
	.align		4
.L_41:
        /*0048*/ 	.byte	0x04, 0x17
        /*004a*/ 	.short	(.L_43 - .L_42)
.L_42:
        /*004c*/ 	.word	0x00000000
        /*0050*/ 	.short	0x0005
        /*0052*/ 	.short	0x0028
        /*0054*/ 	.byte	0x00, 0xf0, 0x11, 0x00


	//----- nvinfo : EIATTR_KPARAM_INFO
	.align		4
.L_43:
        /*0058*/ 	.byte	0x04, 0x17
        /*005a*/ 	.short	(.L_45 - .L_44)
.L_44:
        /*005c*/ 	.word	0x00000000
        /*0060*/ 	.short	0x0004
        /*0062*/ 	.short	0x0020
        /*0064*/ 	.byte	0x00, 0xf5, 0x21, 0x00


	//----- nvinfo : EIATTR_KPARAM_INFO
	.align		4
.L_45:
        /*0068*/ 	.byte	0x04, 0x17
        /*006a*/ 	.short	(.L_47 - .L_46)
.L_46:
        /*006c*/ 	.word	0x00000000
        /*0070*/ 	.short	0x0003
        /*0072*/ 	.short	0x0018
        /*0074*/ 	.byte	0x00, 0xf5, 0x21, 0x00


	//----- nvinfo : EIATTR_KPARAM_INFO
	.align		4
.L_47:
        /*0078*/ 	.byte	0x04, 0x17
        /*007a*/ 	.short	(.L_49 - .L_48)
.L_48:
        /*007c*/ 	.word	0x00000000
        /*0080*/ 	.short	0x0002
        /*0082*/ 	.short	0x0010
        /*0084*/ 	.byte	0x00, 0xf5, 0x21, 0x00


	//----- nvinfo : EIATTR_KPARAM_INFO
	.align		4
.L_49:
        /*0088*/ 	.byte	0x04, 0x17
        /*008a*/ 	.short	(.L_51 - .L_50)
.L_50:
        /*008c*/ 	.word	0x00000000
        /*0090*/ 	.short	0x0001
        /*0092*/ 	.short	0x0008
        /*0094*/ 	.byte	0x00, 0xf5, 0x21, 0x00


	//----- nvinfo : EIATTR_KPARAM_INFO
	.align		4
.L_51:
        /*0098*/ 	.byte	0x04, 0x17
        /*009a*/ 	.short	(.L_53 - .L_52)
.L_52:
        /*009c*/ 	.word	0x00000000
        /*00a0*/ 	.short	0x0000
        /*00a2*/ 	.short	0x0000
        /*00a4*/ 	.byte	0x00, 0xf5, 0x21, 0x00


	//----- nvinfo : EIATTR_SPARSE_MMA_MASK
	.align		4
.L_53:
        /*00a8*/ 	.byte	0x03, 0x50
        /*00aa*/ 	.short	0x0000


	//----- nvinfo : EIATTR_MAXREG_COUNT
	.align		4
        /*00ac*/ 	.byte	0x03, 0x1b
        /*00ae*/ 	.short	0x00ff


	//----- nvinfo : EIATTR_MERCURY_ISA_VERSION
	.align		4
        /*00b0*/ 	.byte	0x03, 0x5f
        /*00b2*/ 	.short	0x0101


	//----- nvinfo : EIATTR_VRC_CTA_INIT_COUNT
	.align		4
        /*00b4*/ 	.byte	0x02, 0x4a
	.zero		1
	.zero		1


	//----- nvinfo : EIATTR_EXIT_INSTR_OFFSETS
	.align		4
        /*00b8*/ 	.byte	0x04, 0x1c
        /*00ba*/ 	.short	(.L_55 - .L_54)


	//   ....[0]....
.L_54:
        /*00bc*/ 	.word	0x00000070


	//   ....[1]....
        /*00c0*/ 	.word	0x00001120


	//----- nvinfo : EIATTR_CBANK_PARAM_SIZE
	.align		4
.L_55:
        /*00c4*/ 	.byte	0x03, 0x19
        /*00c6*/ 	.short	0x003c


	//----- nvinfo : EIATTR_PARAM_CBANK
	.align		4
        /*00c8*/ 	.byte	0x04, 0x0a
        /*00ca*/ 	.short	(.L_57 - .L_56)
	.align		4
.L_56:
        /*00cc*/ 	.word	index@(.nv.constant0._Z23encode_residuals_kernelPKfS0_S0_PKiPhiiiii)
        /*00d0*/ 	.short	0x0380
        /*00d2*/ 	.short	0x003c


	//----- nvinfo : EIATTR_SW_WAR
	.align		4
.L_57:
        /*00d4*/ 	.byte	0x04, 0x36
        /*00d6*/ 	.short	(.L_59 - .L_58)
.L_58:
        /*00d8*/ 	.word	0x00000008
.L_59:


//--------------------- .nv.info._Z24compute_centroids_kernelPfPKiii --------------------------
	.section	.nv.info._Z24compute_centroids_kernelPfPKiii,"",@"SHT_CUDA_INFO"
	.sectionflags	@""
	.align	4


	//----- nvinfo : EIATTR_CUDA_API_VERSION
	.align		4
        /*0000*/ 	.byte	0x04, 0x37
        /*0002*/ 	.short	(.L_61 - .L_60)
.L_60:
        /*0004*/ 	.word	0x00000082


	//----- nvinfo : EIATTR_KPARAM_INFO
	.align		4
.L_61:
        /*0008*/ 	.byte	0x04, 0x17
        /*000a*/ 	.short	(.L_63 - .L_62)
.L_62:
        /*000c*/ 	.word	0x00000000
        /*0010*/ 	.short	0x0003
        /*0012*/ 	.short	0x0014
        /*0014*/ 	.byte	0x00, 0xf0, 0x11, 0x00


	//----- nvinfo : EIATTR_KPARAM_INFO
	.align		4
.L_63:
        /*0018*/ 	.byte	0x04, 0x17
        /*001a*/ 	.short	(.L_65 - .L_64)
.L_64:
        /*001c*/ 	.word	0x00000000
        /*0020*/ 	.short	0x0002
        /*0022*/ 	.short	0x0010
        /*0024*/ 	.byte	0x00, 0xf0, 0x11, 0x00


	//----- nvinfo : EIATTR_KPARAM_INFO
	.align		4
.L_65:
        /*0028*/ 	.byte	0x04, 0x17
        /*002a*/ 	.short	(.L_67 - .L_66)
.L_66:
        /*002c*/ 	.word	0x00000000
        /*0030*/ 	.short	0x0001
        /*0032*/ 	.short	0x0008
        /*0034*/ 	.byte	0x00, 0xf5, 0x21, 0x00


	//----- nvinfo : EIATTR_KPARAM_INFO
	.align		4
.L_67:
        /*0038*/ 	.byte	0x04, 0x17
        /*003a*/ 	.short	(.L_69 - .L_68)
.L_68:
        /*003c*/ 	.word	0x00000000
        /*0040*/ 	.short	0x0000
        /*0042*/ 	.short	0x0000
        /*0044*/ 	.byte	0x00, 0xf5, 0x21, 0x00


	//----- nvinfo : EIATTR_SPARSE_MMA_MASK
	.align		4
.L_69:
        /*0048*/ 	.byte	0x03, 0x50
        /*004a*/ 	.short	0x0000


	//----- nvinfo : EIATTR_MAXREG_COUNT
	.align		4
        /*004c*/ 	.byte	0x03, 0x1b
        /*004e*/ 	.short	0x00ff


	//----- nvinfo : EIATTR_MERCURY_ISA_VERSION
	.align		4
        /*0050*/ 	.byte	0x03, 0x5f
        /*0052*/ 	.short	0x0101


	//----- nvinfo : EIATTR_VRC_CTA_INIT_COUNT
	.align		4
        /*0054*/ 	.byte	0x02, 0x4a
	.zero		1
	.zero		1


	//----- nvinfo : EIATTR_EXIT_INSTR_OFFSETS
	.align		4
        /*0058*/ 	.byte	0x04, 0x1c
        /*005a*/ 	.short	(.L_71 - .L_70)


	//   ....[0]....
.L_70:
        /*005c*/ 	.word	0x00000070


	//   ....[1]....
        /*0060*/ 	.word	0x000000d0


	//   ....[2]....
        /*0064*/ 	.word	0x000001e0


	//   ....[3]....
        /*0068*/ 	.word	0x00000620


	//   ....[4]....
        /*006c*/ 	.word	0x00000830


	//   ....[5]....
        /*0070*/ 	.word	0x00000980


	//   ....[6]....
        /*0074*/ 	.word	0x00000a40


	//----- nvinfo : EIATTR_CRS_STACK_SIZE
	.align		4
.L_71:
        /*0078*/ 	.byte	0x04, 0x1e
        /*007a*/ 	.short	(.L_73 - .L_72)
.L_72:
        /*007c*/ 	.word	0x00000000


	//----- nvinfo : EIATTR_CBANK_PARAM_SIZE
	.align		4
.L_73:
        /*0080*/ 	.byte	0x03, 0x19
        /*0082*/ 	.short	0x0018


	//----- nvinfo : EIATTR_PARAM_CBANK
	.align		4
        /*0084*/ 	.byte	0x04, 0x0a
        /*0086*/ 	.short	(.L_75 - .L_74)
	.align		4
.L_74:
        /*0088*/ 	.word	index@(.nv.constant0._Z24compute_centroids_kernelPfPKiii)
        /*008c*/ 	.short	0x0380
        /*008e*/ 	.short	0x0018


	//----- nvinfo : EIATTR_SW_WAR
	.align		4
.L_75:
        /*0090*/ 	.byte	0x04, 0x36
        /*0092*/ 	.short	(.L_77 - .L_76)
.L_76:
        /*0094*/ 	.word	0x00000008
.L_77:


//--------------------- .nv.info._Z27accumulate_centroids_kernelPKfPKiPfPiiii --------------------------
	.section	.nv.info._Z27accumulate_centroids_kernelPKfPKiPfPiiii,"",@"SHT_CUDA_INFO"
	.sectionflags	@""
	.align	4


	//----- nvinfo : EIATTR_CUDA_API_VERSION
	.align		4
        /*0000*/ 	.byte	0x04, 0x37
        /*0002*/ 	.short	(.L_79 - .L_78)
.L_78:
        /*0004*/ 	.word	0x00000082


	//----- nvinfo : EIATTR_KPARAM_INFO
	.align		4
.L_79:
        /*0008*/ 	.byte	0x04, 0x17
        /*000a*/ 	.short	(.L_81 - .L_80)
.L_80:
        /*000c*/ 	.word	0x00000000
        /*0010*/ 	.short	0x0006
        /*0012*/ 	.short	0x0028
        /*0014*/ 	.byte	0x00, 0xf0, 0x11, 0x00


	//----- nvinfo : EIATTR_KPARAM_INFO
	.align		4
.L_81:
        /*0018*/ 	.byte	0x04, 0x17
        /*001a*/ 	.short	(.L_83 - .L_82)
.L_82:
        /*001c*/ 	.word	0x00000000
        /*0020*/ 	.short	0x0005
        /*0022*/ 	.short	0x0024
        /*0024*/ 	.byte	0x00, 0xf0, 0x11, 0x00


	//----- nvinfo : EIATTR_KPARAM_INFO
	.align		4
.L_83:
        /*0028*/ 	.byte	0x04, 0x17
        /*002a*/ 	.short	(.L_85 - .L_84)
.L_84:
        /*002c*/ 	.word	0x00000000
        /*0030*/ 	.short	0x0004
        /*0032*/ 	.short	0x0020
        /*0034*/ 	.byte	0x00, 0xf0, 0x11, 0x00


	//----- nvinfo : EIATTR_KPARAM_INFO
	.align		4
.L_85:
        /*0038*/ 	.byte	0x04, 0x17
        /*003a*/ 	.short	(.L_87 - .L_86)
.L_86:
        /*003c*/ 	.word	0x00000000
        /*0040*/ 	.short	0x0003
        /*0042*/ 	.short	0x0018
        /*0044*/ 	.byte	0x00, 0xf5, 0x21, 0x00


	//----- nvinfo : EIATTR_KPARAM_INFO
	.align		4
.L_87:
        /*0048*/ 	.byte	0x04, 0x17
        /*004a*/ 	.short	(.L_89 - .L_88)
.L_88:
        /*004c*/ 	.word	0x00000000
        /*0050*/ 	.short	0x0002
        /*0052*/ 	.short	0x0010
        /*0054*/ 	.byte	0x00, 0xf5, 0x21, 0x00


	//----- nvinfo : EIATTR_KPARAM_INFO
	.align		4
.L_89:
        /*0058*/ 	.byte	0x04, 0x17
        /*005a*/ 	.short	(.L_91 - .L_90)
.L_90:
        /*005c*/ 	.word	0x00000000
        /*0060*/ 	.short	0x0001
        /*0062*/ 	.short	0x0008
        /*0064*/ 	.byte	0x00, 0xf5, 0x21, 0x00


	//----- nvinfo : EIATTR_KPARAM_INFO
	.align		4
.L_91:
        /*0068*/ 	.byte	0x04, 0x17
        /*006a*/ 	.short	(.L_93 - .L_92)
.L_92:
        /*006c*/ 	.word	0x00000000
        /*0070*/ 	.short	0x0000
        /*0072*/ 	.short	0x0000
        /*0074*/ 	.byte	0x00, 0xf5, 0x21, 0x00


	//----- nvinfo : EIATTR_SPARSE_MMA_MASK
	.align		4
.L_93:
        /*0078*/ 	.byte	0x03, 0x50
        /*007a*/ 	.short	0x0000


	//----- nvinfo : EIATTR_MAXREG_COUNT
	.align		4
        /*007c*/ 	.byte	0x03, 0x1b
        /*007e*/ 	.short	0x00ff


	//----- nvinfo : EIATTR_MERCURY_ISA_VERSION
	.align		4
        /*0080*/ 	.byte	0x03, 0x5f
        /*0082*/ 	.short	0x0101


	//----- nvinfo : EIATTR_VRC_CTA_INIT_COUNT
	.align		4
        /*0084*/ 	.byte	0x02, 0x4a
	.zero		1
	.zero		1


	//----- nvinfo : EIATTR_EXIT_INSTR_OFFSETS
	.align		4
        /*0088*/ 	.byte	0x04, 0x1c
        /*008a*/ 	.short	(.L_95 - .L_94)


	//   ....[0]....
.L_94:
        /*008c*/ 	.word	0x00000070


	//   ....[1]....
        /*0090*/ 	.word	0x00000120


	//   ....[2]....
        /*0094*/ 	.word	0x000004a0


	//   ....[3]....
        /*0098*/ 	.word	0x00000680


	//   ....[4]....
        /*009c*/ 	.word	0x000007e0


	//   ....[5]....
        /*00a0*/ 	.word	0x00000920


	//----- nvinfo : EIATTR_CBANK_PARAM_SIZE
	.align		4
.L_95:
        /*00a4*/ 	.byte	0x03, 0x19
        /*00a6*/ 	.short	0x002c


	//----- nvinfo : EIATTR_PARAM_CBANK
	.align		4
        /*00a8*/ 	.byte	0x04, 0x0a
        /*00aa*/ 	.short	(.L_97 - .L_96)
	.align		4
.L_96:
        /*00ac*/ 	.word	index@(.nv.constant0._Z27accumulate_centroids_kernelPKfPKiPfPiiii)
        /*00b0*/ 	.short	0x0380
        /*00b2*/ 	.short	0x002c


	//----- nvinfo : EIATTR_SW_WAR
	.align		4
.L_97:
        /*00b4*/ 	.byte	0x04, 0x36
        /*00b6*/ 	.short	(.L_99 - .L_98)
.L_98:
        /*00b8*/ 	.word	0x00000008
.L_99:


//--------------------- .nv.info._Z36find_nearest_centroid_batched_kernelPKfS0_S0_Piii --------------------------
	.section	.nv.info._Z36find_nearest_centroid_batched_kernelPKfS0_S0_Piii,"",@"SHT_CUDA_INFO"
	.sectionflags	@""
	.align	4


	//----- nvinfo : EIATTR_CUDA_API_VERSION
	.align		4
        /*0000*/ 	.byte	0x04, 0x37
        /*0002*/ 	.short	(.L_101 - .L_100)
.L_100:
        /*0004*/ 	.word	0x00000082


	//----- nvinfo : EIATTR_KPARAM_INFO
	.align		4
.L_101:
        /*0008*/ 	.byte	0x04, 0x17
        /*000a*/ 	.short	(.L_103 - .L_102)
.L_102:
        /*000c*/ 	.word	0x00000000
        /*0010*/ 	.short	0x0005
        /*0012*/ 	.short	0x0024
        /*0014*/ 	.byte	0x00, 0xf0, 0x11, 0x00


	//----- nvinfo : EIATTR_KPARAM_INFO
	.align		4
.L_103:
        /*0018*/ 	.byte	0x04, 0x17
        /*001a*/ 	.short	(.L_105 - .L_104)
.L_104:
        /*001c*/ 	.word	0x00000000
        /*0020*/ 	.short	0x0004
        /*0022*/ 	.short	0x0020
        /*0024*/ 	.byte	0x00, 0xf0, 0x11, 0x00


	//----- nvinfo : EIATTR_KPARAM_INFO
	.align		4
.L_105:
        /*0028*/ 	.byte	0x04, 0x17
        /*002a*/ 	.short	(.L_107 - .L_106)
.L_106:
        /*002c*/ 	.word	0x00000000
        /*0030*/ 	.short	0x0003
        /*0032*/ 	.short	0x0018
        /*0034*/ 	.byte	0x00, 0xf5, 0x21, 0x00


	//----- nvinfo : EIATTR_KPARAM_INFO
	.align		4
.L_107:
        /*0038*/ 	.byte	0x04, 0x17
        /*003a*/ 	.short	(.L_109 - .L_108)
.L_108:
        /*003c*/ 	.word	0x00000000
        /*0040*/ 	.short	0x0002
        /*0042*/ 	.short	0x0010
        /*0044*/ 	.byte	0x00, 0xf5, 0x21, 0x00


	//----- nvinfo : EIATTR_KPARAM_INFO
	.align		4
.L_109:
        /*0048*/ 	.byte	0x04, 0x17
        /*004a*/ 	.short	(.L_111 - .L_110)
.L_110:
        /*004c*/ 	.word	0x00000000
        /*0050*/ 	.short	0x0001
        /*0052*/ 	.short	0x0008
        /*0054*/ 	.byte	0x00, 0xf5, 0x21, 0x00


	//----- nvinfo : EIATTR_KPARAM_INFO
	.align		4
.L_111:
        /*0058*/ 	.byte	0x04, 0x17
        /*005a*/ 	.short	(.L_113 - .L_112)
.L_112:
        /*005c*/ 	.word	0x00000000
        /*0060*/ 	.short	0x0000
        /*0062*/ 	.short	0x0000
        /*0064*/ 	.byte	0x00, 0xf5, 0x21, 0x00


	//----- nvinfo : EIATTR_SPARSE_MMA_MASK
	.align		4
.L_113:
        /*0068*/ 	.byte	0x03, 0x50
        /*006a*/ 	.short	0x0000


	//----- nvinfo : EIATTR_MAXREG_COUNT
	.align		4
        /*006c*/ 	.byte	0x03, 0x1b
        /*006e*/ 	.short	0x00ff


	//----- nvinfo : EIATTR_MERCURY_ISA_VERSION
	.align		4
        /*0070*/ 	.byte	0x03, 0x5f
        /*0072*/ 	.short	0x0101


	//----- nvinfo : EIATTR_VRC_CTA_INIT_COUNT
	.align		4
        /*0074*/ 	.byte	0x02, 0x4a
	.zero		1
	.zero		1


	//----- nvinfo : EIATTR_EXIT_INSTR_OFFSETS
	.align		4
        /*0078*/ 	.byte	0x04, 0x1c
        /*007a*/ 	.short	(.L_115 - .L_114)


	//   ....[0]....
.L_114:
        /*007c*/ 	.word	0x00000070


	//   ....[1]....
        /*0080*/ 	.word	0x00000bc0


	//----- nvinfo : EIATTR_CBANK_PARAM_SIZE
	.align		4
.L_115:
        /*0084*/ 	.byte	0x03, 0x19
        /*0086*/ 	.short	0x0028


	//----- nvinfo : EIATTR_PARAM_CBANK
	.align		4
        /*0088*/ 	.byte	0x04, 0x0a
        /*008a*/ 	.short	(.L_117 - .L_116)
	.align		4
.L_116:
        /*008c*/ 	.word	index@(.nv.constant0._Z36find_nearest_centroid_batched_kernelPKfS0_S0_Piii)
        /*0090*/ 	.short	0x0380
        /*0092*/ 	.short	0x0028


	//----- nvinfo : EIATTR_SW_WAR
	.align		4
.L_117:
        /*0094*/ 	.byte	0x04, 0x36
        /*0096*/ 	.short	(.L_119 - .L_118)
.L_118:
        /*0098*/ 	.word	0x00000008
.L_119:


//--------------------- .nv.info._Z20compute_norms_kernelPKfPfii --------------------------
	.section	.nv.info._Z20compute_norms_kernelPKfPfii,"",@"SHT_CUDA_INFO"
	.sectionflags	@""
	.align	4


	//----- nvinfo : EIATTR_CUDA_API_VERSION
	.align		4
        /*0000*/ 	.byte	0x04, 0x37
        /*0002*/ 	.short	(.L_121 - .L_120)
.L_120:
        /*0004*/ 	.word	0x00000082


	//----- nvinfo : EIATTR_KPARAM_INFO
	.align		4
.L_121:
        /*0008*/ 	.byte	0x04, 0x17
        /*000a*/ 	.short	(.L_123 - .L_122)
.L_122:
        /*000c*/ 	.word	0x00000000
        /*0010*/ 	.short	0x0003
        /*0012*/ 	.short	0x0014
        /*0014*/ 	.byte	0x00, 0xf0, 0x11, 0x00


	//----- nvinfo : EIATTR_KPARAM_INFO
	.align		4
.L_123:
        /*0018*/ 	.byte	0x04, 0x17
        /*001a*/ 	.short	(.L_125 - .L_124)
.L_124:
        /*001c*/ 	.word	0x00000000
        /*0020*/ 	.short	0x0002
        /*0022*/ 	.short	0x0010
        /*0024*/ 	.byte	0x00, 0xf0, 0x11, 0x00


	//----- nvinfo : EIATTR_KPARAM_INFO
	.align		4
.L_125:
        /*0028*/ 	.byte	0x04, 0x17
        /*002a*/ 	.short	(.L_127 - .L_126)
.L_126:
        /*002c*/ 	.word	0x00000000
        /*0030*/ 	.short	0x0001
        /*0032*/ 	.short	0x0008
        /*0034*/ 	.byte	0x00, 0xf5, 0x21, 0x00


	//----- nvinfo : EIATTR_KPARAM_INFO
	.align		4
.L_127:
        /*0038*/ 	.byte	0x04, 0x17
        /*003a*/ 	.short	(.L_129 - .L_128)
.L_128:
        /*003c*/ 	.word	0x00000000
        /*0040*/ 	.short	0x0000
        /*0042*/ 	.short	0x0000
        /*0044*/ 	.byte	0x00, 0xf5, 0x21, 0x00


	//----- nvinfo : EIATTR_SPARSE_MMA_MASK
	.align		4
.L_129:
        /*0048*/ 	.byte	0x03, 0x50
        /*004a*/ 	.short	0x0000


	//----- nvinfo : EIATTR_MAXREG_COUNT
	.align		4
        /*004c*/ 	.byte	0x03, 0x1b
        /*004e*/ 	.short	0x00ff


	//----- nvinfo : EIATTR_MERCURY_ISA_VERSION
	.align		4
        /*0050*/ 	.byte	0x03, 0x5f
        /*0052*/ 	.short	0x0101


	//----- nvinfo : EIATTR_VRC_CTA_INIT_COUNT
	.align		4
        /*0054*/ 	.byte	0x02, 0x4a
	.zero		1
	.zero		1


	//----- nvinfo : EIATTR_EXIT_INSTR_OFFSETS
	.align		4
        /*0058*/ 	.byte	0x04, 0x1c
        /*005a*/ 	.short	(.L_131 - .L_130)


	//   ....[0]....
.L_130:
        /*005c*/ 	.word	0x00000070


	//   ....[1]....
        /*0060*/ 	.word	0x00000820


	//----- nvinfo : EIATTR_CBANK_PARAM_SIZE
	.align		4
.L_131:
        /*0064*/ 	.byte	0x03, 0x19
        /*0066*/ 	.short	0x0018


	//----- nvinfo : EIATTR_PARAM_CBANK
	.align		4
        /*0068*/ 	.byte	0x04, 0x0a
        /*006a*/ 	.short	(.L_133 - .L_132)
	.align		4
.L_132:
        /*006c*/ 	.word	index@(.nv.constant0._Z20compute_norms_kernelPKfPfii)
        /*0070*/ 	.short	0x0380
        /*0072*/ 	.short	0x0018


	//----- nvinfo : EIATTR_SW_WAR
	.align		4
.L_133:
        /*0074*/ 	.byte	0x04, 0x36
        /*0076*/ 	.short	(.L_135 - .L_134)
.L_134:
        /*0078*/ 	.word	0x00000008
.L_135:


//--------------------- .nv.callgraph             --------------------------
	.section	.nv.callgraph,"",@"SHT_CUDA_CALLGRAPH"
	.align	4
	.sectionentsize	8
	.align		4
        /*0000*/ 	.word	0x00000000
	.align		4
        /*0004*/ 	.word	0xffffffff
	.align		4
        /*0008*/ 	.word	0x00000000
	.align		4
        /*000c*/ 	.word	0xfffffffe
	.align		4
        /*0010*/ 	.word	0x00000000
	.align		4
        /*0014*/ 	.word	0xfffffffd
	.align		4
        /*0018*/ 	.word	0x00000000
	.align		4
        /*001c*/ 	.word	0xfffffffc


//--------------------- .text._Z23encode_residuals_kernelPKfS0_S0_PKiPhiiiii --------------------------
	.section	.text._Z23encode_residuals_kernelPKfS0_S0_PKiPhiiiii,"ax",@progbits
	.align	128
        .global         _Z23encode_residuals_kernelPKfS0_S0_PKiPhiiiii
        .type           _Z23encode_residuals_kernelPKfS0_S0_PKiPhiiiii,@function
        .size           _Z23encode_residuals_kernelPKfS0_S0_PKiPhiiiii,(.L_x_48 - _Z23encode_residuals_kernelPKfS0_S0_PKiPhiiiii)
        .other          _Z23encode_residuals_kernelPKfS0_S0_PKiPhiiiii,@"STO_CUDA_ENTRY STV_DEFAULT"
_Z23encode_residuals_kernelPKfS0_S0_PKiPhiiiii:
.text._Z23encode_residuals_kernelPKfS0_S0_PKiPhiiiii:
[----:B------:R-:W-:Y:S01]  /*0000*/  LDC R1, c[0x0][0x37c] ;  /* 0x0000df00ff017b82 */ /* 0x000fe20000000800 */
[----:B------:R-:W0:Y:S01]  /*0010*/  S2R R0, SR_TID.X ;  /* 0x0000000000007919 */ /* 0x000e220000002100 */
[----:B------:R-:W0:Y:S01]  /*0020*/  LDCU UR4, c[0x0][0x3b0] ;  /* 0x00007600ff0477ac */ /* 0x000e220008000800 */
[----:B------:R-:W1:Y:S01]  /*0030*/  S2R R9, SR_CTAID.X ;  /* 0x0000000000097919 */ /* 0x000e620000002500 */
[----:B------:R-:W1:Y:S01]  /*0040*/  LDCU UR5, c[0x0][0x3a8] ;  /* 0x00007500ff0577ac */ /* 0x000e620008000800 */
[----:B0-----:R-:W-:-:S04]  /*0050*/  ISETP.GE.AND P0, PT, R0, UR4, PT ;  /* 0x0000000400007c0c */ /* 0x001fc8000bf06270 */
[----:B-1----:R-:W-:-:S13]  /*0060*/  ISETP.GE.OR P0, PT, R9, UR5, P0 ;  /* 0x0000000509007c0c */ /* 0x002fda0008706670 */
[----:B------:R-:W-:Y:S05]  /*0070*/  @P0 EXIT ;  /* 0x000000000000094d */ /* 0x000fea0003800000 */
[----:B------:R-:W0:Y:S01]  /*0080*/  LDC.64 R2, c[0x0][0x398] ;  /* 0x0000e600ff027b82 */ /* 0x000e220000000a00 */
[----:B------:R-:W1:Y:S01]  /*0090*/  LDCU.64 UR10, c[0x0][0x358] ;  /* 0x00006b00ff0a77ac */ /* 0x000e620008000a00 */
[----:B------:R-:W2:Y:S01]  /*00a0*/  LDCU UR4, c[0x0][0x3b4] ;  /* 0x00007680ff0477ac */ /* 0x000ea20008000800 */
[----:B------:R-:W3:Y:S01]  /*00b0*/  LDCU UR5, c[0x0][0x3b8] ;  /* 0x00007700ff0577ac */ /* 0x000ee20008000800 */
[----:B------:R-:W4:Y:S01]  /*00c0*/  LDCU UR9, c[0x0][0x3ac] ;  /* 0x00007580ff0977ac */ /* 0x000f220008000800 */
[----:B0-----:R-:W-:-:S06]  /*00d0*/  IMAD.WIDE.U32 R2, R9, 0x4, R2 ;  /* 0x0000000409027825 */ /* 0x001fcc00078e0002 */
[----:B-1----:R-:W4:Y:S01]  /*00e0*/  LDG.E.CONSTANT R2, desc[UR10][R2.64] ;  /* 0x0000000a02027981 */ /* 0x002f22000c1e9900 */
[----:B--2---:R-:W-:Y:S01]  /*00f0*/  UISETP.GE.AND UP0, UPT, UR4, 0x1, UPT ;  /* 0x000000010400788c */ /* 0x004fe2000bf06270 */
[----:B---3--:R-:W-:Y:S01]  /*0100*/  IMAD R12, R0, UR5, RZ ;  /* 0x00000005000c7c24 */ /* 0x008fe2000f8e02ff */
[----:B------:R-:W-:-:S03]  /*0110*/  PRMT R8, RZ, 0x7610, R8 ;  /* 0x00007610ff087816 */ /* 0x000fc60000000008 */
[----:B----4-:R-:W-:-:S04]  /*0120*/  IMAD R10, R2, UR9, R12 ;  /* 0x00000009020a7c24 */ /* 0x010fc8000f8e020c */
[----:B------:R-:W-:Y:S05]  /*0130*/  BRA.U !UP0, `(.L_x_0) ;  /* 0x0000000d08e07547 */ /* 0x000fea000b800000 */
[----:B------:R-:W-:Y:S01]  /*0140*/  UISETP.GE.AND UP0, UPT, UR5, 0x1, UPT ;  /* 0x000000010500788c */ /* 0x000fe2000bf06270 */
[----:B------:R-:W-:-:S08]  /*0150*/  IMAD R11, R12, UR4, RZ ;  /* 0x000000040c0b7c24 */ /* 0x000fd0000f8e02ff */
[----:B------:R-:W-:Y:S05]  /*0160*/  BRA.U !UP0, `(.L_x_1) ;  /* 0x0000000908d87547 */ /* 0x000fea000b800000 */
[----:B------:R-:W-:Y:S01]  /*0170*/  ULOP3.LUT UR6, UR5, 0x7ffffff8, URZ, 0xc0, !UPT ;  /* 0x7ffffff805067892 */ /* 0x000fe2000f8ec0ff */
[----:B------:R-:W-:Y:S01]  /*0180*/  IMAD R12, R9, UR9, R12 ;  /* 0x00000009090c7c24 */ /* 0x000fe2000f8e020c */
[----:B------:R-:W-:Y:S01]  /*0190*/  MOV R13, 0x7f7fffff ;  /* 0x7f7fffff000d7802 */ /* 0x000fe20000000f00 */
[----:B------:R-:W-:Y:S01]  /*01a0*/  IMAD.MOV.U32 R15, RZ, RZ, RZ ;  /* 0x000000ffff0f7224 */ /* 0x000fe200078e00ff */
[----:B------:R-:W-:Y:S01]  /*01b0*/  PRMT R8, RZ, 0x7610, R8 ;  /* 0x00007610ff087816 */ /* 0x000fe20000000008 */
[----:B------:R-:W-:Y:S02]  /*01c0*/  ULOP3.LUT UR8, UR5, 0x7, URZ, 0xc0, !UPT ;  /* 0x0000000705087892 */ /* 0x000fe4000f8ec0ff */
[----:B------:R-:W-:Y:S02]  /*01d0*/  ULOP3.LUT UR5, UR5, 0x3, URZ, 0xc0, !UPT ;  /* 0x0000000305057892 */ /* 0x000fe4000f8ec0ff */
[----:B------:R-:W-:-:S12]  /*01e0*/  UIADD3 UR7, UPT, UPT, -UR6, URZ, URZ ;  /* 0x000000ff06077290 */ /* 0x000fd8000fffe1ff */
.L_x_7:
[----:B------:R-:W0:Y:S01]  /*01f0*/  LDCU UR14, c[0x0][0x3b8] ;  /* 0x00007700ff0e77ac */ /* 0x000e220008000800 */
[----:B------:R-:W-:Y:S01]  /*0200*/  HFMA2 R16, -RZ, RZ, 0, 0 ;  /* 0x00000000ff107431 */ /* 0x000fe200000001ff */
[----:B------:R-:W-:Y:S01]  /*0210*/  UMOV UR4, URZ ;  /* 0x000000ff00047c82 */ /* 0x000fe20008000000 */
[----:B0-----:R-:W-:Y:S02]  /*0220*/  UISETP.GE.U32.AND UP0, UPT, UR14, 0x8, UPT ;  /* 0x000000080e00788c */ /* 0x001fe4000bf06070 */
[----:B------:R-:W-:-:S05]  /*0230*/  IMAD R14, R15, UR14, RZ ;  /* 0x0000000e0f0e7c24 */ /* 0x000fca000f8e02ff */
[----:B------:R-:W-:-:S04]  /*0240*/  IADD3 R14, P0, PT, R14, R11, RZ ;  /* 0x0000000b0e0e7210 */ /* 0x000fc80007f1e0ff */
[----:B------:R-:W-:Y:S01]  /*0250*/  LEA.HI.X.SX32 R17, R11, RZ, 0x1, P0 ;  /* 0x000000ff0b117211 */ /* 0x000fe200000f0eff */
[----:B------:R-:W-:Y:S08]  /*0260*/  BRA.U !UP0, `(.L_x_2) ;  /* 0x0000000508147547 */ /* 0x000ff0000b800000 */
[----:B------:R-:W0:Y:S01]  /*0270*/  LDCU.64 UR12, c[0x0][0x390] ;  /* 0x00007200ff0c77ac */ /* 0x000e220008000a00 */
[----:B------:R-:W-:Y:S01]  /*0280*/  IMAD.MOV.U32 R16, RZ, RZ, RZ ;  /* 0x000000ffff107224 */ /* 0x000fe200078e00ff */
[----:B------:R-:W-:Y:S01]  /*0290*/  MOV R21, R10 ;  /* 0x0000000a00157202 */ /* 0x000fe20000000f00 */
[----:B------:R-:W-:Y:S01]  /*02a0*/  IMAD.MOV.U32 R19, RZ, RZ, R12 ;  /* 0x000000ffff137224 */ /* 0x000fe200078e000c */
[----:B------:R-:W-:Y:S01]  /*02b0*/  UMOV UR4, UR7 ;  /* 0x0000000700047c82 */ /* 0x000fe20008000000 */
[----:B0-----:R-:W-:-:S04]  /*02c0*/  LEA R6, P0, R14, UR12, 0x2 ;  /* 0x0000000c0e067c11 */ /* 0x001fc8000f8010ff */
[----:B------:R-:W-:Y:S02]  /*02d0*/  IADD3 R6, P1, PT, R6, 0x10, RZ ;  /* 0x0000001006067810 */ /* 0x000fe40007f3e0ff */
[----:B------:R-:W-:-:S04]  /*02e0*/  LEA.HI.X R7, R14, UR13, R17, 0x2, P0 ;  /* 0x0000000d0e077c11 */ /* 0x000fc800080f1411 */
[----:B------:R-:W-:-:S07]  /*02f0*/  IADD3.X R7, PT, PT, RZ, R7, RZ, P1, !PT ;  /* 0x00000007ff077210 */ /* 0x000fce0000ffe4ff */
.L_x_3:
[----:B------:R-:W0:Y:S01]  /*0300*/  LDC.64 R2, c[0x0][0x380] ;  /* 0x0000e000ff027b82 */ /* 0x000e220000000a00 */
[----:B------:R-:W2:Y:S04]  /*0310*/  LDG.E.CONSTANT R27, desc[UR10][R6.64+-0x10] ;  /* 0xfffff00a061b7981 */ /* 0x000ea8000c1e9900 */
[----:B------:R-:W3:Y:S03]  /*0320*/  LDG.E.CONSTANT R22, desc[UR10][R6.64+-0xc] ;  /* 0xfffff40a06167981 */ /* 0x000ee6000c1e9900 */
[----:B------:R-:W1:Y:S01]  /*0330*/  LDC.64 R4, c[0x0][0x388] ;  /* 0x0000e200ff047b82 */ /* 0x000e620000000a00 */
[----:B0-----:R-:W-:-:S05]  /*0340*/  IMAD.WIDE R2, R19, 0x4, R2 ;  /* 0x0000000413027825 */ /* 0x001fca00078e0202 */
[----:B------:R-:W4:Y:S01]  /*0350*/  LDG.E.CONSTANT R18, desc[UR10][R2.64] ;  /* 0x0000000a02127981 */ /* 0x000f22000c1e9900 */
[----:B-1----:R-:W-:-:S03]  /*0360*/  IMAD.WIDE R4, R21, 0x4, R4 ;  /* 0x0000000415047825 */ /* 0x002fc600078e0204 */
[----:B------:R-:W5:Y:S04]  /*0370*/  LDG.E.CONSTANT R23, desc[UR10][R2.64+0x4] ;  /* 0x0000040a02177981 */ /* 0x000f68000c1e9900 */
[----:B------:R-:W4:Y:S04]  /*0380*/  LDG.E.CONSTANT R25, desc[UR10][R4.64] ;  /* 0x0000000a04197981 */ /* 0x000f28000c1e9900 */
[----:B------:R-:W5:Y:S04]  /*0390*/  LDG.E.CONSTANT R24, desc[UR10][R4.64+0x4] ;  /* 0x0000040a04187981 */ /* 0x000f68000c1e9900 */
[----:B------:R-:W3:Y:S04]  /*03a0*/  LDG.E.CONSTANT R20, desc[UR10][R2.64+0x8] ;  /* 0x0000080a02147981 */ /* 0x000ee8000c1e9900 */
[----:B------:R-:W3:Y:S01]  /*03b0*/  LDG.E.CONSTANT R28, desc[UR10][R4.64+0x1c] ;  /* 0x00001c0a041c7981 */ /* 0x000ee2000c1e9900 */
[----:B----4-:R-:W-:-:S03]  /*03c0*/  FADD R18, R18, -R25 ;  /* 0x8000001912127221 */ /* 0x010fc60000000000 */
[----:B------:R-:W4:Y:S01]  /*03d0*/  LDG.E.CONSTANT R25, desc[UR10][R4.64+0x8] ;  /* 0x0000080a04197981 */ /* 0x000f22000c1e9900 */
[----:B--2---:R-:W-:-:S03]  /*03e0*/  FADD R27, R18, -R27 ;  /* 0x8000001b121b7221 */ /* 0x004fc60000000000 */
[----:B------:R-:W2:Y:S01]  /*03f0*/  LDG.E.CONSTANT R18, desc[UR10][R6.64+-0x8] ;  /* 0xfffff80a06127981 */ /* 0x000ea2000c1e9900 */
[----:B------:R-:W-:Y:S01]  /*0400*/  FFMA R26, R27, R27, R16 ;  /* 0x0000001b1b1a7223 */ /* 0x000fe20000000010 */
[----:B-----5:R-:W-:Y:S02]  /*0410*/  FADD R27, R23, -R24 ;  /* 0x80000018171b7221 */ /* 0x020fe40000000000 */
[----:B------:R-:W5:Y:S04]  /*0420*/  LDG.E.CONSTANT R16, desc[UR10][R2.64+0xc] ;  /* 0x00000c0a02107981 */ /* 0x000f68000c1e9900 */
[----:B------:R-:W5:Y:S01]  /*0430*/  LDG.E.CONSTANT R23, desc[UR10][R4.64+0xc] ;  /* 0x00000c0a04177981 */ /* 0x000f62000c1e9900 */
[----:B---3--:R-:W-:-:S03]  /*0440*/  FADD R27, R27, -R22 ;  /* 0x800000161b1b7221 */ /* 0x008fc60000000000 */
[----:B------:R-:W3:Y:S01]  /*0450*/  LDG.E.CONSTANT R22, desc[UR10][R6.64+-0x4] ;  /* 0xfffffc0a06167981 */ /* 0x000ee2000c1e9900 */
[----:B------:R-:W-:Y:S01]  /*0460*/  FFMA R26, R27, R27, R26 ;  /* 0x0000001b1b1a7223 */ /* 0x000fe2000000001a */
[----:B----4-:R-:W-:Y:S02]  /*0470*/  FADD R27, R20, -R25 ;  /* 0x80000019141b7221 */ /* 0x010fe40000000000 */
[----:B------:R-:W4:Y:S04]  /*0480*/  LDG.E.CONSTANT R25, desc[UR10][R2.64+0x10] ;  /* 0x0000100a02197981 */ /* 0x000f28000c1e9900 */
[----:B------:R-:W4:Y:S01]  /*0490*/  LDG.E.CONSTANT R20, desc[UR10][R4.64+0x10] ;  /* 0x0000100a04147981 */ /* 0x000f22000c1e9900 */
[----:B--2---:R-:W-:-:S03]  /*04a0*/  FADD R27, R27, -R18 ;  /* 0x800000121b1b7221 */ /* 0x004fc60000000000 */
[----:B------:R-:W2:Y:S01]  /*04b0*/  LDG.E.CONSTANT R18, desc[UR10][R6.64] ;  /* 0x0000000a06127981 */ /* 0x000ea2000c1e9900 */
[----:B-----5:R-:W-:Y:S01]  /*04c0*/  FADD R23, R16, -R23 ;  /* 0x8000001710177221 */ /* 0x020fe20000000000 */
[----:B------:R-:W-:Y:S02]  /*04d0*/  FFMA R24, R27, R27, R26 ;  /* 0x0000001b1b187223 */ /* 0x000fe4000000001a */
[----:B------:R-:W5:Y:S01]  /*04e0*/  LDG.E.CONSTANT R16, desc[UR10][R2.64+0x18] ;  /* 0x0000180a02107981 */ /* 0x000f62000c1e9900 */
[----:B---3--:R-:W-:-:S03]  /*04f0*/  FADD R29, R23, -R22 ;  /* 0x80000016171d7221 */ /* 0x008fc60000000000 */
[----:B------:R-:W3:Y:S01]  /*0500*/  LDG.E.CONSTANT R22, desc[UR10][R2.64+0x14] ;  /* 0x0000140a02167981 */ /* 0x000ee2000c1e9900 */
[----:B------:R-:W-:-:S03]  /*0510*/  FFMA R24, R29, R29, R24 ;  /* 0x0000001d1d187223 */ /* 0x000fc60000000018 */
[----:B------:R-:W3:Y:S04]  /*0520*/  LDG.E.CONSTANT R27, desc[UR10][R4.64+0x14] ;  /* 0x0000140a041b7981 */ /* 0x000ee8000c1e9900 */
[----:B------:R-:W5:Y:S04]  /*0530*/  LDG.E.CONSTANT R23, desc[UR10][R2.64+0x1c] ;  /* 0x00001c0a02177981 */ /* 0x000f68000c1e9900 */
[----:B------:R-:W5:Y:S01]  /*0540*/  LDG.E.CONSTANT R26, desc[UR10][R6.64+0xc] ;  /* 0x00000c0a061a7981 */ /* 0x000f62000c1e9900 */
[----:B----4-:R-:W-:-:S03]  /*0550*/  FADD R29, R25, -R20 ;  /* 0x80000014191d7221 */ /* 0x010fc60000000000 */
[----:B------:R-:W4:Y:S04]  /*0560*/  LDG.E.CONSTANT R20, desc[UR10][R6.64+0x4] ;  /* 0x0000040a06147981 */ /* 0x000f28000c1e9900 */
[----:B------:R-:W4:Y:S01]  /*0570*/  LDG.E.CONSTANT R25, desc[UR10][R4.64+0x18] ;  /* 0x0000180a04197981 */ /* 0x000f22000c1e9900 */
[----:B--2---:R-:W-:-:S03]  /*0580*/  FADD R29, R29, -R18 ;  /* 0x800000121d1d7221 */ /* 0x004fc60000000000 */
[----:B------:R0:W2:Y:S01]  /*0590*/  LDG.E.CONSTANT R18, desc[UR10][R6.64+0x8] ;  /* 0x0000080a06127981 */ /* 0x0000a2000c1e9900 */
[----:B------:R-:W-:Y:S01]  /*05a0*/  UIADD3 UR4, UPT, UPT, UR4, 0x8, URZ ;  /* 0x0000000804047890 */ /* 0x000fe2000fffe0ff */
[----:B------:R-:W-:Y:S01]  /*05b0*/  FFMA R24, R29, R29, R24 ;  /* 0x0000001d1d187223 */ /* 0x000fe20000000018 */
[----:B---3--:R-:W-:Y:S02]  /*05c0*/  FADD R27, R22, -R27 ;  /* 0x8000001b161b7221 */ /* 0x008fe40000000000 */
[----:B------:R-:W-:Y:S01]  /*05d0*/  UISETP.NE.AND UP0, UPT, UR4, URZ, UPT ;  /* 0x000000ff0400728c */ /* 0x000fe2000bf05270 */
[----:B-----5:R-:W-:Y:S01]  /*05e0*/  FADD R23, R23, -R28 ;  /* 0x8000001c17177221 */ /* 0x020fe20000000000 */
[----:B0-----:R-:W-:-:S03]  /*05f0*/  IADD3 R6, P0, PT, R6, 0x20, RZ ;  /* 0x0000002006067810 */ /* 0x001fc60007f1e0ff */
[----:B------:R-:W-:Y:S01]  /*0600*/  FADD R23, R23, -R26 ;  /* 0x8000001a17177221 */ /* 0x000fe20000000000 */
[----:B------:R-:W-:Y:S01]  /*0610*/  IADD3 R19, PT, PT, R19, 0x8, RZ ;  /* 0x0000000813137810 */ /* 0x000fe20007ffe0ff */
[----:B------:R-:W-:Y:S02]  /*0620*/  IMAD.X R7, RZ, RZ, R7, P0 ;  /* 0x000000ffff077224 */ /* 0x000fe400000e0607 */
[----:B------:R-:W-:Y:S02]  /*0630*/  VIADD R21, R21, 0x8 ;  /* 0x0000000815157836 */ /* 0x000fe40000000000 */
[----:B----4-:R-:W-:Y:S01]  /*0640*/  FADD R27, R27, -R20 ;  /* 0x800000141b1b7221 */ /* 0x010fe20000000000 */
[----:B------:R-:W-:-:S03]  /*0650*/  FADD R25, R16, -R25 ;  /* 0x8000001910197221 */ /* 0x000fc60000000000 */
[----:B------:R-:W-:Y:S01]  /*0660*/  FFMA R24, R27, R27, R24 ;  /* 0x0000001b1b187223 */ /* 0x000fe20000000018 */
[----:B--2---:R-:W-:-:S04]  /*0670*/  FADD R25, R25, -R18 ;  /* 0x8000001219197221 */ /* 0x004fc80000000000 */
[----:B------:R-:W-:-:S04]  /*0680*/  FFMA R24, R25, R25, R24 ;  /* 0x0000001919187223 */ /* 0x000fc80000000018 */
[----:B------:R-:W-:Y:S01]  /*0690*/  FFMA R16, R23, R23, R24 ;  /* 0x0000001717107223 */ /* 0x000fe20000000018 */
[----:B------:R-:W-:Y:S06]  /*06a0*/  BRA.U UP0, `(.L_x_3) ;  /* 0xfffffffd00147547 */ /* 0x000fec000b83ffff */
[----:B------:R-:W-:-:S05]  /*06b0*/  UMOV UR4, UR6 ;  /* 0x0000000600047c82 */ /* 0x000fca0008000000 */
.L_x_2:
[----:B------:R-:W-:-:S09]  /*06c0*/  UISETP.NE.AND UP0, UPT, UR8, URZ, UPT ;  /* 0x000000ff0800728c */ /* 0x000fd2000bf05270 */
[----:B------:R-:W-:Y:S05]  /*06d0*/  BRA.U !UP0, `(.L_x_4) ;  /* 0x0000000508587547 */ /* 0x000fea000b800000 */
[----:B------:R-:W-:Y:S02]  /*06e0*/  UIADD3 UR9, UPT, UPT, UR8, -0x1, URZ ;  /* 0xffffffff08097890 */ /* 0x000fe4000fffe0ff */
[----:B------:R-:W-:Y:S02]  /*06f0*/  UISETP.NE.AND UP1, UPT, UR5, URZ, UPT ;  /* 0x000000ff0500728c */ /* 0x000fe4000bf25270 */
[----:B------:R-:W-:-:S09]  /*0700*/  UISETP.GE.U32.AND UP0, UPT, UR9, 0x3, UPT ;  /* 0x000000030900788c */ /* 0x000fd2000bf06070 */
[----:B------:R-:W-:Y:S05]  /*0710*/  BRA.U !UP0, `(.L_x_5) ;  /* 0x0000000108907547 */ /* 0x000fea000b800000 */
[----:B------:R-:W0:Y:S01]  /*0720*/  LDC.64 R4, c[0x0][0x380] ;  /* 0x0000e000ff047b82 */ /* 0x000e220000000a00 */
[----:B------:R-:W1:Y:S01]  /*0730*/  LDCU.64 UR12, c[0x0][0x390] ;  /* 0x00007200ff0c77ac */ /* 0x000e620008000a00 */
[----:B------:R-:W-:Y:S01]  /*0740*/  IADD3 R3, PT, PT, R12, UR4, RZ ;  /* 0x000000040c037c10 */ /* 0x000fe2000fffe0ff */
[----:B------:R-:W-:Y:S01]  /*0750*/  VIADD R19, R10, UR4 ;  /* 0x000000040a137c36 */ /* 0x000fe20008000000 */
[----:B------:R-:W-:-:S04]  /*0760*/  IADD3 R18, P0, PT, R14, UR4, RZ ;  /* 0x000000040e127c10 */ /* 0x000fc8000ff1e0ff */
[----:B------:R-:W2:Y:S01]  /*0770*/  LDC.64 R6, c[0x0][0x388] ;  /* 0x0000e200ff067b82 */ /* 0x000ea20000000a00 */
[----:B0-----:R-:W-:Y:S01]  /*0780*/  IMAD.WIDE R4, R3, 0x4, R4 ;  /* 0x0000000403047825 */ /* 0x001fe200078e0204 */
[----:B------:R-:W-:Y:S02]  /*0790*/  IADD3.X R3, PT, PT, RZ, R17, RZ, P0, !PT ;  /* 0x00000011ff037210 */ /* 0x000fe400007fe4ff */
[C---:B-1----:R-:W-:Y:S02]  /*07a0*/  LEA R2, P0, R18.reuse, UR12, 0x2 ;  /* 0x0000000c12027c11 */ /* 0x042fe4000f8010ff */
[----:B------:R-:W3:Y:S02]  /*07b0*/  LDG.E.CONSTANT R28, desc[UR10][R4.64] ;  /* 0x0000000a041c7981 */ /* 0x000ee4000c1e9900 */
[----:B------:R-:W-:Y:S01]  /*07c0*/  LEA.HI.X R3, R18, UR13, R3, 0x2, P0 ;  /* 0x0000000d12037c11 */ /* 0x000fe200080f1403 */
[----:B--2---:R-:W-:Y:S01]  /*07d0*/  IMAD.WIDE R6, R19, 0x4, R6 ;  /* 0x0000000413067825 */ /* 0x004fe200078e0206 */
[----:B------:R-:W2:Y:S04]  /*07e0*/  LDG.E.CONSTANT R20, desc[UR10][R4.64+0x4] ;  /* 0x0000040a04147981 */ /* 0x000ea8000c1e9900 */
[----:B------:R-:W3:Y:S04]  /*07f0*/  LDG.E.CONSTANT R29, desc[UR10][R6.64] ;  /* 0x0000000a061d7981 */ /* 0x000ee8000c1e9900 */
[----:B------:R-:W4:Y:S04]  /*0800*/  LDG.E.CONSTANT R21, desc[UR10][R2.64] ;  /* 0x0000000a02157981 */ /* 0x000f28000c1e9900 */
[----:B------:R-:W2:Y:S04]  /*0810*/  LDG.E.CONSTANT R19, desc[UR10][R6.64+0x4] ;  /* 0x0000040a06137981 */ /* 0x000ea8000c1e9900 */
[----:B------:R-:W5:Y:S04]  /*0820*/  LDG.E.CONSTANT R18, desc[UR10][R4.64+0x8] ;  /* 0x0000080a04127981 */ /* 0x000f68000c1e9900 */
[----:B------:R-:W5:Y:S04]  /*0830*/  LDG.E.CONSTANT R24, desc[UR10][R2.64+0x4] ;  /* 0x0000040a02187981 */ /* 0x000f68000c1e9900 */
[----:B------:R-:W5:Y:S04]  /*0840*/  LDG.E.CONSTANT R23, desc[UR10][R6.64+0x8] ;  /* 0x0000080a06177981 */ /* 0x000f68000c1e9900 */
[----:B------:R-:W5:Y:S04]  /*0850*/  LDG.E.CONSTANT R22, desc[UR10][R4.64+0xc] ;  /* 0x00000c0a04167981 */ /* 0x000f68000c1e9900 */
[----:B------:R-:W5:Y:S04]  /*0860*/  LDG.E.CONSTANT R27, desc[UR10][R6.64+0xc] ;  /* 0x00000c0a061b7981 */ /* 0x000f68000c1e9900 */
[----:B------:R-:W5:Y:S04]  /*0870*/  LDG.E.CONSTANT R25, desc[UR10][R2.64+0x8] ;  /* 0x0000080a02197981 */ /* 0x000f68000c1e9900 */
[----:B------:R-:W5:Y:S01]  /*0880*/  LDG.E.CONSTANT R26, desc[UR10][R2.64+0xc] ;  /* 0x00000c0a021a7981 */ /* 0x000f62000c1e9900 */
[----:B------:R-:W-:Y:S01]  /*0890*/  UIADD3 UR4, UPT, UPT, UR4, 0x4, URZ ;  /* 0x0000000404047890 */ /* 0x000fe2000fffe0ff */
[----:B---3--:R-:W-:-:S04]  /*08a0*/  FADD R28, R28, -R29 ;  /* 0x8000001d1c1c7221 */ /* 0x008fc80000000000 */
[----:B----4-:R-:W-:Y:S01]  /*08b0*/  FADD R21, R28, -R21 ;  /* 0x800000151c157221 */ /* 0x010fe20000000000 */
[----:B--2---:R-:W-:-:S03]  /*08c0*/  FADD R19, R20, -R19 ;  /* 0x8000001314137221 */ /* 0x004fc60000000000 */
[----:B------:R-:W-:Y:S01]  /*08d0*/  FFMA R16, R21, R21, R16 ;  /* 0x0000001515107223 */ /* 0x000fe20000000010 */
[----:B-----5:R-:W-:Y:S01]  /*08e0*/  FADD R19, R19, -R24 ;  /* 0x8000001813137221 */ /* 0x020fe20000000000 */
[----:B------:R-:W-:-:S03]  /*08f0*/  FADD R18, R18, -R23 ;  /* 0x8000001712127221 */ /* 0x000fc60000000000 */
[----:B------:R-:W-:Y:S01]  /*0900*/  FFMA R16, R19, R19, R16 ;  /* 0x0000001313107223 */ /* 0x000fe20000000010 */
[----:B------:R-:W-:Y:S01]  /*0910*/  FADD R27, R22, -R27 ;  /* 0x8000001b161b7221 */ /* 0x000fe20000000000 */
[----:B------:R-:W-:-:S03]  /*0920*/  FADD R25, R18, -R25 ;  /* 0x8000001912197221 */ /* 0x000fc60000000000 */
[----:B------:R-:W-:Y:S01]  /*0930*/  FADD R27, R27, -R26 ;  /* 0x8000001a1b1b7221 */ /* 0x000fe20000000000 */
[----:B------:R-:W-:-:S04]  /*0940*/  FFMA R16, R25, R25, R16 ;  /* 0x0000001919107223 */ /* 0x000fc80000000010 */
[----:B------:R-:W-:-:S07]  /*0950*/  FFMA R16, R27, R27, R16 ;  /* 0x0000001b1b107223 */ /* 0x000fce0000000010 */
.L_x_5:
[----:B------:R-:W-:Y:S05]  /*0960*/  BRA.U !UP1, `(.L_x_4) ;  /* 0x0000000109b47547 */ /* 0x000fea000b800000 */
[----:B------:R-:W-:Y:S02]  /*0970*/  UISETP.NE.AND UP0, UPT, UR5, 0x1, UPT ;  /* 0x000000010500788c */ /* 0x000fe4000bf05270 */
[----:B------:R-:W-:-:S07]  /*0980*/  ULOP3.LUT UP1, URZ, UR14, 0x1, URZ, 0xc0, !UPT ;  /* 0x000000010eff7892 */ /* 0x000fce000f82c0ff */
[----:B------:R-:W-:Y:S05]  /*0990*/  BRA.U !UP0, `(.L_x_6) ;  /* 0x0000000108607547 */ /* 0x000fea000b800000 */
[----:B------:R-:W0:Y:S01]  /*09a0*/  LDC.64 R4, c[0x0][0x380] ;  /* 0x0000e000ff047b82 */ /* 0x000e220000000a00 */
[----:B------:R-:W1:Y:S01]  /*09b0*/  LDCU.64 UR12, c[0x0][0x390] ;  /* 0x00007200ff0c77ac */ /* 0x000e620008000a00 */
[----:B------:R-:W-:Y:S01]  /*09c0*/  VIADD R3, R12, UR4 ;  /* 0x000000040c037c36 */ /* 0x000fe20008000000 */
[----:B------:R-:W-:Y:S02]  /*09d0*/  IADD3 R18, P0, PT, R14, UR4, RZ ;  /* 0x000000040e127c10 */ /* 0x000fe4000ff1e0ff */
[----:B------:R-:W-:-:S03]  /*09e0*/  IADD3 R19, PT, PT, R10, UR4, RZ ;  /* 0x000000040a137c10 */ /* 0x000fc6000fffe0ff */
[----:B------:R-:W2:Y:S01]  /*09f0*/  LDC.64 R6, c[0x0][0x388] ;  /* 0x0000e200ff067b82 */ /* 0x000ea20000000a00 */
[----:B0-----:R-:W-:-:S04]  /*0a00*/  IMAD.WIDE R4, R3, 0x4, R4 ;  /* 0x0000000403047825 */ /* 0x001fc800078e0204 */
[----:B------:R-:W-:Y:S01]  /*0a10*/  IMAD.X R3, RZ, RZ, R17, P0 ;  /* 0x000000ffff037224 */ /* 0x000fe200000e0611 */
[C---:B-1----:R-:W-:Y:S01]  /*0a20*/  LEA R2, P0, R18.reuse, UR12, 0x2 ;  /* 0x0000000c12027c11 */ /* 0x042fe2000f8010ff */
[----:B------:R-:W3:Y:S01]  /*0a30*/  LDG.E.CONSTANT R20, desc[UR10][R4.64+0x4] ;  /* 0x0000040a04147981 */ /* 0x000ee2000c1e9900 */
[----:B--2---:R-:W-:Y:S02]  /*0a40*/  IMAD.WIDE R6, R19, 0x4, R6 ;  /* 0x0000000413067825 */ /* 0x004fe400078e0206 */
[----:B------:R-:W-:Y:S02]  /*0a50*/  LEA.HI.X R3, R18, UR13, R3, 0x2, P0 ;  /* 0x0000000d12037c11 */ /* 0x000fe400080f1403 */
[----:B------:R-:W2:Y:S04]  /*0a60*/  LDG.E.CONSTANT R18, desc[UR10][R4.64] ;  /* 0x0000000a04127981 */ /* 0x000ea8000c1e9900 */
[----:B------:R-:W2:Y:S04]  /*0a70*/  LDG.E.CONSTANT R19, desc[UR10][R6.64] ;  /* 0x0000000a06137981 */ /* 0x000ea8000c1e9900 */
[----:B------:R-:W3:Y:S04]  /*0a80*/  LDG.E.CONSTANT R23, desc[UR10][R6.64+0x4] ;  /* 0x0000040a06177981 */ /* 0x000ee8000c1e9900 */
[----:B------:R-:W4:Y:S04]  /*0a90*/  LDG.E.CONSTANT R21, desc[UR10][R2.64] ;  /* 0x0000000a02157981 */ /* 0x000f28000c1e9900 */
[----:B------:R-:W5:Y:S01]  /*0aa0*/  LDG.E.CONSTANT R25, desc[UR10][R2.64+0x4] ;  /* 0x0000040a02197981 */ /* 0x000f62000c1e9900 */
[----:B------:R-:W-:Y:S01]  /*0ab0*/  UIADD3 UR4, UPT, UPT, UR4, 0x2, URZ ;  /* 0x0000000204047890 */ /* 0x000fe2000fffe0ff */
[----:B--2---:R-:W-:Y:S01]  /*0ac0*/  FADD R18, R18, -R19 ;  /* 0x8000001312127221 */ /* 0x004fe20000000000 */
[----:B---3--:R-:W-:-:S03]  /*0ad0*/  FADD R20, R20, -R23 ;  /* 0x8000001714147221 */ /* 0x008fc60000000000 */
[----:B----4-:R-:W-:Y:S01]  /*0ae0*/  FADD R21, R18, -R21 ;  /* 0x8000001512157221 */ /* 0x010fe20000000000 */
[----:B-----5:R-:W-:-:S03]  /*0af0*/  FADD R25, R20, -R25 ;  /* 0x8000001914197221 */ /* 0x020fc60000000000 */
[----:B------:R-:W-:-:S04]  /*0b00*/  FFMA R16, R21, R21, R16 ;  /* 0x0000001515107223 */ /* 0x000fc80000000010 */
[----:B------:R-:W-:-:S07]  /*0b10*/  FFMA R16, R25, R25, R16 ;  /* 0x0000001919107223 */ /* 0x000fce0000000010 */
.L_x_6:
[----:B------:R-:W-:Y:S05]  /*0b20*/  BRA.U !UP1, `(.L_x_4) ;  /* 0x0000000109447547 */ /* 0x000fea000b800000 */
[----:B------:R-:W0:Y:S01]  /*0b30*/  LDC.64 R4, c[0x0][0x380] ;  /* 0x0000e000ff047b82 */ /* 0x000e220000000a00 */
[----:B------:R-:W1:Y:S01]  /*0b40*/  LDCU.64 UR12, c[0x0][0x390] ;  /* 0x00007200ff0c77ac */ /* 0x000e620008000a00 */
[----:B------:R-:W-:Y:S01]  /*0b50*/  IADD3 R7, PT, PT, R12, UR4, RZ ;  /* 0x000000040c077c10 */ /* 0x000fe2000fffe0ff */
[----:B------:R-:W-:Y:S01]  /*0b60*/  VIADD R19, R10, UR4 ;  /* 0x000000040a137c36 */ /* 0x000fe20008000000 */
[----:B------:R-:W-:-:S04]  /*0b70*/  IADD3 R14, P0, PT, R14, UR4, RZ ;  /* 0x000000040e0e7c10 */ /* 0x000fc8000ff1e0ff */
[----:B------:R-:W2:Y:S01]  /*0b80*/  LDC.64 R2, c[0x0][0x388] ;  /* 0x0000e200ff027b82 */ /* 0x000ea20000000a00 */
[----:B------:R-:W-:Y:S02]  /*0b90*/  IADD3.X R17, PT, PT, RZ, R17, RZ, P0, !PT ;  /* 0x00000011ff117210 */ /* 0x000fe400007fe4ff */
[----:B-1----:R-:W-:Y:S01]  /*0ba0*/  LEA R6, P0, R14, UR12, 0x2 ;  /* 0x0000000c0e067c11 */ /* 0x002fe2000f8010ff */
[----:B0-----:R-:W-:-:S03]  /*0bb0*/  IMAD.WIDE R4, R7, 0x4, R4 ;  /* 0x0000000407047825 */ /* 0x001fc600078e0204 */
[----:B------:R-:W-:-:S03]  /*0bc0*/  LEA.HI.X R7, R14, UR13, R17, 0x2, P0 ;  /* 0x0000000d0e077c11 */ /* 0x000fc600080f1411 */
[----:B------:R-:W3:Y:S01]  /*0bd0*/  LDG.E.CONSTANT R4, desc[UR10][R4.64] ;  /* 0x0000000a04047981 */ /* 0x000ee2000c1e9900 */
[----:B--2---:R-:W-:-:S03]  /*0be0*/  IMAD.WIDE R2, R19, 0x4, R2 ;  /* 0x0000000413027825 */ /* 0x004fc600078e0202 */
[----:B------:R-:W2:Y:S04]  /*0bf0*/  LDG.E.CONSTANT R7, desc[UR10][R6.64] ;  /* 0x0000000a06077981 */ /* 0x000ea8000c1e9900 */
[----:B------:R-:W3:Y:S02]  /*0c00*/  LDG.E.CONSTANT R3, desc[UR10][R2.64] ;  /* 0x0000000a02037981 */ /* 0x000ee4000c1e9900 */
[----:B---3--:R-:W-:-:S04]  /*0c10*/  FADD R14, R4, -R3 ;  /* 0x80000003040e7221 */ /* 0x008fc80000000000 */
[----:B--2---:R-:W-:-:S04]  /*0c20*/  FADD R17, R14, -R7 ;  /* 0x800000070e117221 */ /* 0x004fc80000000000 */
[----:B------:R-:W-:-:S07]  /*0c30*/  FFMA R16, R17, R17, R16 ;  /* 0x0000001111107223 */ /* 0x000fce0000000010 */
.L_x_4:
[----:B------:R-:W0:Y:S01]  /*0c40*/  LDCU UR4, c[0x0][0x3b4] ;  /* 0x00007680ff0477ac */ /* 0x000e220008000800 */
[----:B------:R-:W-:Y:S01]  /*0c50*/  VIADD R2, R15, 0x1 ;  /* 0x000000010f027836 */ /* 0x000fe20000000000 */
[----:B------:R-:W-:-:S04]  /*0c60*/  FSETP.GEU.AND P0, PT, R16, R13, PT ;  /* 0x0000000d1000720b */ /* 0x000fc80003f0e000 */
[----:B------:R-:W-:Y:S02]  /*0c70*/  SEL R8, R15, R8, !P0 ;  /* 0x000000080f087207 */ /* 0x000fe40004000000 */
[----:B------:R-:W-:Y:S02]  /*0c80*/  FSEL R13, R16, R13, !P0 ;  /* 0x0000000d100d7208 */ /* 0x000fe40004000000 */
[----:B0-----:R-:W-:-:S13]  /*0c90*/  ISETP.NE.AND P1, PT, R2, UR4, PT ;  /* 0x0000000402007c0c */ /* 0x001fda000bf25270 */
[----:B------:R-:W-:Y:S05]  /*0ca0*/  @!P1 BRA `(.L_x_0) ;  /* 0x0000000400049947 */ /* 0x000fea0003800000 */
[----:B------:R-:W-:Y:S01]  /*0cb0*/  MOV R15, R2 ;  /* 0x00000002000f7202 */ /* 0x000fe20000000f00 */
[----:B------:R-:W-:Y:S06]  /*0cc0*/  BRA `(.L_x_7) ;  /* 0xfffffff400487947 */ /* 0x000fec000383ffff */
.L_x_1:
[----:B------:R-:W-:Y:S01]  /*0cd0*/  UISETP.GE.U32.AND UP0, UPT, UR4, 0x4, UPT ;  /* 0x000000040400788c */ /* 0x000fe2000bf06070 */
[----:B------:R-:W-:Y:S02]  /*0ce0*/  HFMA2 R3, -RZ, RZ, 0, 0 ;  /* 0x00000000ff037431 */ /* 0x000fe400000001ff */
[----:B------:R-:W-:Y:S01]  /*0cf0*/  IMAD.MOV.U32 R2, RZ, RZ, 0x7f7fffff ;  /* 0x7f7fffffff027424 */ /* 0x000fe200078e00ff */
[----:B------:R-:W-:Y:S01]  /*0d00*/  PRMT R8, RZ, 0x7610, R8 ;  /* 0x00007610ff087816 */ /* 0x000fe20000000008 */
[----:B------:R-:W-:-:S04]  /*0d10*/  ULOP3.LUT UR5, UR4, 0x3, URZ, 0xc0, !UPT ;  /* 0x0000000304057892 */ /* 0x000fc8000f8ec0ff */
[----:B------:R-:W-:Y:S08]  /*0d20*/  BRA.U !UP0, `(.L_x_8) ;  /* 0x0000000108bc7547 */ /* 0x000ff0000b800000 */
[----:B------:R-:W-:Y:S01]  /*0d30*/  ULOP3.LUT UR4, UR4, 0x7ffffffc, URZ, 0xc0, !UPT ;  /* 0x7ffffffc04047892 */ /* 0x000fe2000f8ec0ff */
[----:B------:R-:W-:Y:S01]  /*0d40*/  IMAD.MOV.U32 R2, RZ, RZ, 0x7f7fffff ;  /* 0x7f7fffffff027424 */ /* 0x000fe200078e00ff */
[----:B------:R-:W-:Y:S02]  /*0d50*/  PRMT R8, RZ, 0x7610, R8 ;  /* 0x00007610ff087816 */ /* 0x000fe40000000008 */
[----:B------:R-:W-:Y:S01]  /*0d60*/  UISETP.GT.AND UP0, UPT, UR4, URZ, UPT ;  /* 0x000000ff0400728c */ /* 0x000fe2000bf04270 */
[----:B------:R-:W-:Y:S02]  /*0d70*/  MOV R4, RZ ;  /* 0x000000ff00047202 */ /* 0x000fe40000000f00 */
[----:B------:R-:W-:-:S06]  /*0d80*/  MOV R3, UR4 ;  /* 0x0000000400037c02 */ /* 0x000fcc0008000f00 */
[----:B------:R-:W-:Y:S05]  /*0d90*/  BRA.U !UP0, `(.L_x_9) ;  /* 0x0000000108887547 */ /* 0x000fea000b800000 */
[----:B------:R-:W-:Y:S01]  /*0da0*/  IMAD.IADD R5, R3, 0x1, -R4 ;  /* 0x0000000103057824 */ /* 0x000fe200078e0a04 */
[----:B------:R-:W-:-:S04]  /*0db0*/  PLOP3.LUT P0, PT, PT, PT, PT, 0x80, 0x8 ;  /* 0x000000000008781c */ /* 0x000fc80003f0f070 */
[----:B------:R-:W-:-:S13]  /*0dc0*/  ISETP.GT.AND P1, PT, R5, 0xc, PT ;  /* 0x0000000c0500780c */ /* 0x000fda0003f24270 */
[----:B------:R-:W-:Y:S05]  /*0dd0*/  @!P1 BRA `(.L_x_10) ;  /* 0x0000000000449947 */ /* 0x000fea0003800000 */
[----:B------:R-:W-:Y:S02]  /*0de0*/  PLOP3.LUT P0, PT, PT, PT, PT, 0x8, 0x80 ;  /* 0x000000000080781c */ /* 0x000fe40003f0e170 */
[----:B------:R-:W-:-:S11]  /*0df0*/  IADD3 R5, PT, PT, R3, -0xc, RZ ;  /* 0xfffffff403057810 */ /* 0x000fd60007ffe0ff */
.L_x_11:
[----:B------:R-:W-:-:S04]  /*0e00*/  FSETP.GT.AND P2, PT, R2, RZ, PT ;  /* 0x000000ff0200720b */ /* 0x000fc80003f44000 */
[----:B------:R-:W-:Y:S02]  /*0e10*/  FSEL R2, R2, RZ, !P2 ;  /* 0x000000ff02027208 */ /* 0x000fe40005000000 */
[----:B------:R-:W-:Y:S02]  /*0e20*/  SEL R8, R4, R8, P2 ;  /* 0x0000000804087207 */ /* 0x000fe40001000000 */
[----:B------:R-:W-:-:S04]  /*0e30*/  FSETP.GT.AND P3, PT, R2, RZ, PT ;  /* 0x000000ff0200720b */ /* 0x000fc80003f64000 */
[----:B------:R-:W-:-:S04]  /*0e40*/  FSEL R2, R2, RZ, !P3 ;  /* 0x000000ff02027208 */ /* 0x000fc80005800000 */
[----:B------:R-:W-:-:S04]  /*0e50*/  FSETP.GT.AND P4, PT, R2, RZ, PT ;  /* 0x000000ff0200720b */ /* 0x000fc80003f84000 */
[----:B------:R-:W-:Y:S02]  /*0e60*/  FSEL R2, R2, RZ, !P4 ;  /* 0x000000ff02027208 */ /* 0x000fe40006000000 */
[----:B------:R-:W-:Y:S02]  /*0e70*/  @P3 IADD3 R8, PT, PT, R4, 0x4, RZ ;  /* 0x0000000404083810 */ /* 0x000fe40007ffe0ff */
[----:B------:R-:W-:-:S04]  /*0e80*/  FSETP.GT.AND P1, PT, R2, RZ, PT ;  /* 0x000000ff0200720b */ /* 0x000fc80003f24000 */
[----:B------:R-:W-:Y:S01]  /*0e90*/  FSEL R2, R2, RZ, !P1 ;  /* 0x000000ff02027208 */ /* 0x000fe20004800000 */
[----:B------:R-:W-:-:S08]  /*0ea0*/  @P4 VIADD R8, R4, 0x8 ;  /* 0x0000000804084836 */ /* 0x000fd00000000000 */
[C---:B------:R-:W-:Y:S02]  /*0eb0*/  @P1 IADD3 R8, PT, PT, R4.reuse, 0xc, RZ ;  /* 0x0000000c04081810 */ /* 0x040fe40007ffe0ff */
[----:B------:R-:W-:-:S04]  /*0ec0*/  IADD3 R4, PT, PT, R4, 0x10, RZ ;  /* 0x0000001004047810 */ /* 0x000fc80007ffe0ff */
[----:B------:R-:W-:-:S13]  /*0ed0*/  ISETP.GE.AND P2, PT, R4, R5, PT ;  /* 0x000000050400720c */ /* 0x000fda0003f46270 */
[----:B------:R-:W-:Y:S05]  /*0ee0*/  @!P2 BRA `(.L_x_11) ;  /* 0xfffffffc00c4a947 */ /* 0x000fea000383ffff */
.L_x_10:
[----:B------:R-:W-:-:S05]  /*0ef0*/  IMAD.IADD R5, R3, 0x1, -R4 ;  /* 0x0000000103057824 */ /* 0x000fca00078e0a04 */
[----:B------:R-:W-:-:S13]  /*0f00*/  ISETP.GT.AND P1, PT, R5, 0x4, PT ;  /* 0x000000040500780c */ /* 0x000fda0003f24270 */
[----:B------:R-:W-:Y:S05]  /*0f10*/  @!P1 BRA `(.L_x_12) ;  /* 0x0000000000209947 */ /* 0x000fea0003800000 */
[----:B------:R-:W-:-:S04]  /*0f20*/  FSETP.GT.AND P0, PT, R2, RZ, PT ;  /* 0x000000ff0200720b */ /* 0x000fc80003f04000 */
[----:B------:R-:W-:Y:S02]  /*0f30*/  FSEL R2, R2, RZ, !P0 ;  /* 0x000000ff02027208 */ /* 0x000fe40004000000 */
[----:B------:R-:W-:Y:S02]  /*0f40*/  SEL R8, R4, R8, P0 ;  /* 0x0000000804087207 */ /* 0x000fe40000000000 */
[C---:B------:R-:W-:Y:S02]  /*0f50*/  FSETP.GT.AND P1, PT, R2.reuse, RZ, PT ;  /* 0x000000ff0200720b */ /* 0x040fe40003f24000 */
[----:B------:R-:W-:Y:S02]  /*0f60*/  PLOP3.LUT P0, PT, PT, PT, PT, 0x8, 0x80 ;  /* 0x000000000080781c */ /* 0x000fe40003f0e170 */
[----:B------:R-:W-:-:S09]  /*0f70*/  FSEL R2, R2, RZ, !P1 ;  /* 0x000000ff02027208 */ /* 0x000fd20004800000 */
[C---:B------:R-:W-:Y:S02]  /*0f80*/  @P1 IADD3 R8, PT, PT, R4.reuse, 0x4, RZ ;  /* 0x0000000404081810 */ /* 0x040fe40007ffe0ff */
[----:B------:R-:W-:-:S07]  /*0f90*/  IADD3 R4, PT, PT, R4, 0x8, RZ ;  /* 0x0000000804047810 */ /* 0x000fce0007ffe0ff */
.L_x_12:
[----:B------:R-:W-:-:S13]  /*0fa0*/  ISETP.NE.OR P0, PT, R4, R3, P0 ;  /* 0x000000030400720c */ /* 0x000fda0000705670 */
[----:B------:R-:W-:Y:S05]  /*0fb0*/  @!P0 BRA `(.L_x_8) ;  /* 0x0000000000188947 */ /* 0x000fea0003800000 */
.L_x_9:
[----:B------:R-:W-:-:S04]  /*0fc0*/  FSETP.GT.AND P1, PT, R2, RZ, PT ;  /* 0x000000ff0200720b */ /* 0x000fc80003f24000 */
[C---:B------:R-:W-:Y:S01]  /*0fd0*/  SEL R8, R4.reuse, R8, P1 ;  /* 0x0000000804087207 */ /* 0x040fe20000800000 */
[----:B------:R-:W-:Y:S01]  /*0fe0*/  VIADD R4, R4, 0x4 ;  /* 0x0000000404047836 */ /* 0x000fe20000000000 */
[----:B------:R-:W-:-:S04]  /*0ff0*/  FSEL R2, R2, RZ, !P1 ;  /* 0x000000ff02027208 */ /* 0x000fc80004800000 */
[----:B------:R-:W-:-:S13]  /*1000*/  ISETP.NE.AND P0, PT, R4, R3, PT ;  /* 0x000000030400720c */ /* 0x000fda0003f05270 */
[----:B------:R-:W-:Y:S05]  /*1010*/  @P0 BRA `(.L_x_9) ;  /* 0xfffffffc00e80947 */ /* 0x000fea000383ffff */
.L_x_8:
[----:B------:R-:W-:-:S09]  /*1020*/  UISETP.NE.AND UP0, UPT, UR5, URZ, UPT ;  /* 0x000000ff0500728c */ /* 0x000fd2000bf05270 */
[----:B------:R-:W-:Y:S05]  /*1030*/  BRA.U !UP0, `(.L_x_0) ;  /* 0x0000000108207547 */ /* 0x000fea000b800000 */
[----:B------:R-:W-:-:S05]  /*1040*/  UMOV UR4, URZ ;  /* 0x000000ff00047c82 */ /* 0x000fca0008000000 */
.L_x_13:
[----:B------:R-:W-:Y:S01]  /*1050*/  UIADD3 UR4, UPT, UPT, UR4, 0x1, URZ ;  /* 0x0000000104047890 */ /* 0x000fe2000fffe0ff */
[----:B------:R-:W-:-:S03]  /*1060*/  FSETP.GT.AND P0, PT, R2, RZ, PT ;  /* 0x000000ff0200720b */ /* 0x000fc60003f04000 */
[----:B------:R-:W-:Y:S01]  /*1070*/  UISETP.NE.AND UP0, UPT, UR4, UR5, UPT ;  /* 0x000000050400728c */ /* 0x000fe2000bf05270 */
[C---:B------:R-:W-:Y:S02]  /*1080*/  SEL R8, R3.reuse, R8, P0 ;  /* 0x0000000803087207 */ /* 0x040fe40000000000 */
[----:B------:R-:W-:Y:S02]  /*1090*/  FSEL R2, R2, RZ, !P0 ;  /* 0x000000ff02027208 */ /* 0x000fe40004000000 */
[----:B------:R-:W-:-:S04]  /*10a0*/  IADD3 R3, PT, PT, R3, 0x1, RZ ;  /* 0x0000000103037810 */ /* 0x000fc80007ffe0ff */
[----:B------:R-:W-:Y:S05]  /*10b0*/  BRA.U UP0, `(.L_x_13) ;  /* 0xfffffffd00e47547 */ /* 0x000fea000b83ffff */
.L_x_0:
[----:B------:R-:W0:Y:S01]  /*10c0*/  LDCU UR6, c[0x0][0x3b0] ;  /* 0x00007600ff0677ac */ /* 0x000e220008000800 */
[----:B------:R-:W1:Y:S01]  /*10d0*/  LDCU.64 UR4, c[0x0][0x3a0] ;  /* 0x00007400ff0477ac */ /* 0x000e620008000a00 */
[----:B0-----:R-:W-:-:S05]  /*10e0*/  IMAD R0, R9, UR6, R0 ;  /* 0x0000000609007c24 */ /* 0x001fca000f8e0200 */
[----:B-1----:R-:W-:-:S04]  /*10f0*/  IADD3 R2, P0, PT, R0, UR4, RZ ;  /* 0x0000000400027c10 */ /* 0x002fc8000ff1e0ff */
[----:B------:R-:W-:-:S05]  /*1100*/  IADD3.X R3, PT, PT, RZ, UR5, RZ, P0, !PT ;  /* 0x00000005ff037c10 */ /* 0x000fca00087fe4ff */
[----:B------:R-:W-:Y:S01]  /*1110*/  STG.E.U8 desc[UR10][R2.64], R8 ;  /* 0x0000000802007986 */ /* 0x000fe2000c10110a */
[----:B------:R-:W-:Y:S05]  /*1120*/  EXIT ;  /* 0x000000000000794d */ /* 0x000fea0003800000 */
.L_x_14:
[----:B------:R-:W-:-:S00]  /*1130*/  BRA `(.L_x_14) ;  /* 0xfffffffc00fc7947 */ /* 0x000fc0000383ffff */
[----:B------:R-:W-:-:S00]  /*1140*/  NOP ;  /* 0x0000000000007918 */ /* 0x000fc00000000000 */
        /* <DEDUP_REMOVED lines=11> */
.L_x_48:


//--------------------- .text._Z24compute_centroids_kernelPfPKiii --------------------------
	.section	.text._Z24compute_centroids_kernelPfPKiii,"ax",@progbits
	.align	128
        .global         _Z24compute_centroids_kernelPfPKiii
        .type           _Z24compute_centroids_kernelPfPKiii,@function
        .size           _Z24compute_centroids_kernelPfPKiii,(.L_x_47 - _Z24compute_centroids_kernelPfPKiii)
        .other          _Z24compute_centroids_kernelPfPKiii,@"STO_CUDA_ENTRY STV_DEFAULT"
_Z24compute_centroids_kernelPfPKiii:
.text._Z24compute_centroids_kernelPfPKiii:
[----:B------:R-:W-:Y:S01]  /*0000*/  LDC R1, c[0x0][0x37c] ;  /* 0x0000df00ff017b82 */ /* 0x000fe20000000800 */
[----:B------:R-:W0:Y:S07]  /*0010*/  S2R R0, SR_TID.X ;  /* 0x0000000000007919 */ /* 0x000e2e0000002100 */
[----:B------:R-:W0:Y:S01]  /*0020*/  S2UR UR4, SR_CTAID.X ;  /* 0x00000000000479c3 */ /* 0x000e220000002500 */
[----:B------:R-:W1:Y:S07]  /*0030*/  LDCU UR5, c[0x0][0x394] ;  /* 0x00007280ff0577ac */ /* 0x000e6e0008000800 */
[----:B------:R-:W0:Y:S02]  /*0040*/  LDC R5, c[0x0][0x360] ;  /* 0x0000d800ff057b82 */ /* 0x000e240000000800 */
[----:B0-----:R-:W-:-:S05]  /*0050*/  IMAD R5, R5, UR4, R0 ;  /* 0x0000000405057c24 */ /* 0x001fca000f8e0200 */
[----:B-1----:R-:W-:-:S13]  /*0060*/  ISETP.GE.AND P0, PT, R5, UR5, PT ;  /* 0x0000000505007c0c */ /* 0x002fda000bf06270 */
[----:B------:R-:W-:Y:S05]  /*0070*/  @P0 EXIT ;  /* 0x000000000000094d */ /* 0x000fea0003800000 */
[----:B------:R-:W0:Y:S01]  /*0080*/  LDC.64 R2, c[0x0][0x388] ;  /* 0x0000e200ff027b82 */ /* 0x000e220000000a00 */
[----:B------:R-:W1:Y:S01]  /*0090*/  LDCU.64 UR6, c[0x0][0x358] ;  /* 0x00006b00ff0677ac */ /* 0x000e620008000a00 */
[----:B0-----:R-:W-:-:S06]  /*00a0*/  IMAD.WIDE R2, R5, 0x4, R2 ;  /* 0x0000000405027825 */ /* 0x001fcc00078e0202 */
[----:B-1----:R-:W2:Y:S02]  /*00b0*/  LDG.E.CONSTANT R2, desc[UR6][R2.64] ;  /* 0x0000000602027981 */ /* 0x002ea4000c1e9900 */
[----:B--2---:R-:W-:-:S13]  /*00c0*/  ISETP.GE.AND P0, PT, R2, 0x1, PT ;  /* 0x000000010200780c */ /* 0x004fda0003f06270 */
[----:B------:R-:W-:Y:S05]  /*00d0*/  @!P0 EXIT ;  /* 0x000000000000894d */ /* 0x000fea0003800000 */
[----:B------:R-:W-:Y:S01]  /*00e0*/  I2FP.F32.U32 R0, R2 ;  /* 0x0000000200007245 */ /* 0x000fe20000201000 */
[----:B------:R-:W-:Y:S03]  /*00f0*/  BSSY.RECONVERGENT B0, `(.L_x_15) ;  /* 0x000000c000007945 */ /* 0x000fe60003800200 */
[----:B------:R-:W-:-:S04]  /*0100*/  IADD3 R2, PT, PT, R0, 0x1800000, RZ ;  /* 0x0180000000027810 */ /* 0x000fc80007ffe0ff */
[----:B------:R-:W-:-:S04]  /*0110*/  LOP3.LUT R2, R2, 0x7f800000, RZ, 0xc0, !PT ;  /* 0x7f80000002027812 */ /* 0x000fc800078ec0ff */
[----:B------:R-:W-:-:S13]  /*0120*/  ISETP.GT.U32.AND P0, PT, R2, 0x1ffffff, PT ;  /* 0x01ffffff0200780c */ /* 0x000fda0003f04070 */
[----:B------:R-:W-:Y:S05]  /*0130*/  @P0 BRA `(.L_x_16) ;  /* 0x00000000000c0947 */ /* 0x000fea0003800000 */
[----:B------:R-:W-:-:S07]  /*0140*/  MOV R4, 0x160 ;  /* 0x0000016000047802 */ /* 0x000fce0000000f00 */
[----:B------:R-:W-:Y:S05]  /*0150*/  CALL.REL.NOINC `($__internal_0_$__cuda_sm20_rcp_rn_f32_slowpath) ;  /* 0x00000008003c7944 */ /* 0x000fea0003c00000 */
[----:B------:R-:W-:Y:S05]  /*0160*/  BRA `(.L_x_17) ;  /* 0x0000000000107947 */ /* 0x000fea0003800000 */
.L_x_16:
[----:B------:R-:W0:Y:S02]  /*0170*/  MUFU.RCP R3, R0 ;  /* 0x0000000000037308 */ /* 0x000e240000001000 */
[----:B0-----:R-:W-:-:S04]  /*0180*/  FFMA R2, R0, R3, -1 ;  /* 0xbf80000000027423 */ /* 0x001fc80000000003 */
[----:B------:R-:W-:-:S04]  /*0190*/  FADD.FTZ R2, -R2, -RZ ;  /* 0x800000ff02027221 */ /* 0x000fc80000010100 */
[----:B------:R-:W-:-:S07]  /*01a0*/  FFMA R0, R3, R2, R3 ;  /* 0x0000000203007223 */ /* 0x000fce0000000003 */
.L_x_17:
[----:B------:R-:W-:Y:S05]  /*01b0*/  BSYNC.RECONVERGENT B0 ;  /* 0x0000000000007941 */ /* 0x000fea0003800200 */
.L_x_15:
[----:B------:R-:W0:Y:S02]  /*01c0*/  LDC R6, c[0x0][0x390] ;  /* 0x0000e400ff067b82 */ /* 0x000e240000000800 */
[----:B0-----:R-:W-:-:S13]  /*01d0*/  ISETP.GE.AND P0, PT, R6, 0x1, PT ;  /* 0x000000010600780c */ /* 0x001fda0003f06270 */
[----:B------:R-:W-:Y:S05]  /*01e0*/  @!P0 EXIT ;  /* 0x000000000000894d */ /* 0x000fea0003800000 */
[C---:B------:R-:W-:Y:S01]  /*01f0*/  ISETP.GE.U32.AND P0, PT, R6.reuse, 0x10, PT ;  /* 0x000000100600780c */ /* 0x040fe20003f06070 */
[----:B------:R-:W-:Y:S01]  /*0200*/  IMAD R5, R5, R6, RZ ;  /* 0x0000000605057224 */ /* 0x000fe200078e02ff */
[----:B------:R-:W-:Y:S01]  /*0210*/  LOP3.LUT R16, R6, 0xf, RZ, 0xc0, !PT ;  /* 0x0000000f06107812 */ /* 0x000fe200078ec0ff */
[----:B------:R-:W-:-:S03]  /*0220*/  IMAD.MOV.U32 R4, RZ, RZ, RZ ;  /* 0x000000ffff047224 */ /* 0x000fc600078e00ff */
[----:B------:R-:W-:-:S07]  /*0230*/  ISETP.NE.AND P1, PT, R16, RZ, PT ;  /* 0x000000ff1000720c */ /* 0x000fce0003f25270 */
[----:B------:R-:W-:Y:S06]  /*0240*/  @!P0 BRA `(.L_x_18) ;  /* 0x0000000000f48947 */ /* 0x000fec0003800000 */
[----:B------:R-:W0:Y:S01]  /*0250*/  LDCU.64 UR4, c[0x0][0x380] ;  /* 0x00007000ff0477ac */ /* 0x000e220008000a00 */
[----:B------:R-:W-:Y:S02]  /*0260*/  LOP3.LUT R4, R6, 0x7ffffff0, RZ, 0xc0, !PT ;  /* 0x7ffffff006047812 */ /* 0x000fe400078ec0ff */
[----:B------:R-:W-:-:S03]  /*0270*/  MOV R7, R5 ;  /* 0x0000000500077202 */ /* 0x000fc60000000f00 */
[----:B------:R-:W-:Y:S01]  /*0280*/  IMAD.MOV R8, RZ, RZ, -R4 ;  /* 0x000000ffff087224 */ /* 0x000fe200078e0a04 */
[----:B0-----:R-:W-:-:S04]  /*0290*/  UIADD3 UR4, UP0, UPT, UR4, 0x20, URZ ;  /* 0x0000002004047890 */ /* 0x001fc8000ff1e0ff */
[----:B------:R-:W-:-:S12]  /*02a0*/  UIADD3.X UR5, UPT, UPT, URZ, UR5, URZ, UP0, !UPT ;  /* 0x00000005ff057290 */ /* 0x000fd800087fe4ff */
.L_x_19:
[----:B0-----:R-:W-:Y:S01]  /*02b0*/  MOV R2, UR4 ;  /* 0x0000000400027c02 */ /* 0x001fe20008000f00 */
[----:B------:R-:W-:-:S04]  /*02c0*/  IMAD.U32 R3, RZ, RZ, UR5 ;  /* 0x00000005ff037e24 */ /* 0x000fc8000f8e00ff */
[----:B------:R-:W-:-:S05]  /*02d0*/  IMAD.WIDE R2, R7, 0x4, R2 ;  /* 0x0000000407027825 */ /* 0x000fca00078e0202 */
[----:B------:R-:W2:Y:S04]  /*02e0*/  LDG.E R10, desc[UR6][R2.64+-0x20] ;  /* 0xffffe006020a7981 */ /* 0x000ea8000c1e1900 */
[----:B------:R-:W3:Y:S04]  /*02f0*/  LDG.E R12, desc[UR6][R2.64+-0x1c] ;  /* 0xffffe406020c7981 */ /* 0x000ee8000c1e1900 */
[----:B------:R-:W4:Y:S04]  /*0300*/  LDG.E R14, desc[UR6][R2.64+-0x18] ;  /* 0xffffe806020e7981 */ /* 0x000f28000c1e1900 */
[----:B------:R-:W5:Y:S04]  /*0310*/  LDG.E R18, desc[UR6][R2.64+-0x14] ;  /* 0xffffec0602127981 */ /* 0x000f68000c1e1900 */
        /* <DEDUP_REMOVED lines=11> */
[----:B------:R-:W5:Y:S01]  /*03d0*/  LDG.E R11, desc[UR6][R2.64+0x1c] ;  /* 0x00001c06020b7981 */ /* 0x000f62000c1e1900 */
[----:B------:R-:W-:Y:S01]  /*03e0*/  IADD3 R8, PT, PT, R8, 0x10, RZ ;  /* 0x0000001008087810 */ /* 0x000fe20007ffe0ff */
[----:B------:R-:W-:-:S03]  /*03f0*/  VIADD R7, R7, 0x10 ;  /* 0x0000001007077836 */ /* 0x000fc60000000000 */
[----:B------:R-:W-:Y:S01]  /*0400*/  ISETP.NE.AND P0, PT, R8, RZ, PT ;  /* 0x000000ff0800720c */ /* 0x000fe20003f05270 */
[-C--:B--2---:R-:W-:Y:S01]  /*0410*/  FMUL R10, R10, R0.reuse ;  /* 0x000000000a0a7220 */ /* 0x084fe20000400000 */
[----:B---3--:R-:W-:-:S04]  /*0420*/  FMUL R12, R12, R0 ;  /* 0x000000000c0c7220 */ /* 0x008fc80000400000 */
[----:B------:R0:W-:Y:S01]  /*0430*/  STG.E desc[UR6][R2.64+-0x20], R10 ;  /* 0xffffe00a02007986 */ /* 0x0001e2000c101906 */
[----:B----4-:R-:W-:-:S03]  /*0440*/  FMUL R14, R14, R0 ;  /* 0x000000000e0e7220 */ /* 0x010fc60000400000 */
[----:B------:R0:W-:Y:S01]  /*0450*/  STG.E desc[UR6][R2.64+-0x1c], R12 ;  /* 0xffffe40c02007986 */ /* 0x0001e2000c101906 */
[----:B-----5:R-:W-:-:S03]  /*0460*/  FMUL R18, R18, R0 ;  /* 0x0000000012127220 */ /* 0x020fc60000400000 */
[----:B------:R0:W-:Y:S01]  /*0470*/  STG.E desc[UR6][R2.64+-0x18], R14 ;  /* 0xffffe80e02007986 */ /* 0x0001e2000c101906 */
[----:B------:R-:W-:-:S03]  /*0480*/  FMUL R20, R20, R0 ;  /* 0x0000000014147220 */ /* 0x000fc60000400000 */
        /* <DEDUP_REMOVED lines=22> */
[----:B------:R0:W-:Y:S04]  /*05f0*/  STG.E desc[UR6][R2.64+0x18], R13 ;  /* 0x0000180d02007986 */ /* 0x0001e8000c101906 */
[----:B------:R0:W-:Y:S01]  /*0600*/  STG.E desc[UR6][R2.64+0x1c], R11 ;  /* 0x00001c0b02007986 */ /* 0x0001e2000c101906 */
[----:B------:R-:W-:Y:S05]  /*0610*/  @P0 BRA `(.L_x_19) ;  /* 0xfffffffc00240947 */ /* 0x000fea000383ffff */
.L_x_18:
[----:B------:R-:W-:Y:S05]  /*0620*/  @!P1 EXIT ;  /* 0x000000000000994d */ /* 0x000fea0003800000 */
[----:B------:R-:W-:Y:S02]  /*0630*/  ISETP.GE.U32.AND P0, PT, R16, 0x8, PT ;  /* 0x000000081000780c */ /* 0x000fe40003f06070 */
[----:B0-----:R-:W-:-:S04]  /*0640*/  LOP3.LUT R10, R6, 0x7, RZ, 0xc0, !PT ;  /* 0x00000007060a7812 */ /* 0x001fc800078ec0ff */
[----:B------:R-:W-:-:S07]  /*0650*/  ISETP.NE.AND P1, PT, R10, RZ, PT ;  /* 0x000000ff0a00720c */ /* 0x000fce0003f25270 */
[----:B------:R-:W-:Y:S06]  /*0660*/  @!P0 BRA `(.L_x_20) ;  /* 0x0000000000708947 */ /* 0x000fec0003800000 */
[----:B------:R-:W0:Y:S01]  /*0670*/  LDC.64 R2, c[0x0][0x380] ;  /* 0x0000e000ff027b82 */ /* 0x000e220000000a00 */
[----:B------:R-:W-:-:S05]  /*0680*/  IADD3 R7, PT, PT, R5, R4, RZ ;  /* 0x0000000405077210 */ /* 0x000fca0007ffe0ff */
[----:B0-----:R-:W-:-:S05]  /*0690*/  IMAD.WIDE R2, R7, 0x4, R2 ;  /* 0x0000000407027825 */ /* 0x001fca00078e0202 */
[----:B------:R-:W2:Y:S04]  /*06a0*/  LDG.E R7, desc[UR6][R2.64] ;  /* 0x0000000602077981 */ /* 0x000ea8000c1e1900 */
[----:B------:R-:W3:Y:S04]  /*06b0*/  LDG.E R9, desc[UR6][R2.64+0x4] ;  /* 0x0000040602097981 */ /* 0x000ee8000c1e1900 */
[----:B------:R-:W4:Y:S04]  /*06c0*/  LDG.E R11, desc[UR6][R2.64+0x8] ;  /* 0x00000806020b7981 */ /* 0x000f28000c1e1900 */
[----:B------:R-:W5:Y:S04]  /*06d0*/  LDG.E R13, desc[UR6][R2.64+0xc] ;  /* 0x00000c06020d7981 */ /* 0x000f68000c1e1900 */
[----:B------:R-:W5:Y:S04]  /*06e0*/  LDG.E R15, desc[UR6][R2.64+0x10] ;  /* 0x00001006020f7981 */ /* 0x000f68000c1e1900 */
[----:B------:R-:W5:Y:S04]  /*06f0*/  LDG.E R17, desc[UR6][R2.64+0x14] ;  /* 0x0000140602117981 */ /* 0x000f68000c1e1900 */
[----:B------:R-:W5:Y:S04]  /*0700*/  LDG.E R19, desc[UR6][R2.64+0x18] ;  /* 0x0000180602137981 */ /* 0x000f68000c1e1900 */
[----:B------:R-:W5:Y:S01]  /*0710*/  LDG.E R21, desc[UR6][R2.64+0x1c] ;  /* 0x00001c0602157981 */ /* 0x000f62000c1e1900 */
[----:B------:R-:W-:Y:S01]  /*0720*/  IADD3 R4, PT, PT, R4, 0x8, RZ ;  /* 0x0000000804047810 */ /* 0x000fe20007ffe0ff */
        /* <DEDUP_REMOVED lines=15> */
[----:B------:R0:W-:Y:S02]  /*0820*/  STG.E desc[UR6][R2.64+0x1c], R21 ;  /* 0x00001c1502007986 */ /* 0x0001e4000c101906 */
.L_x_20:
[----:B------:R-:W-:Y:S05]  /*0830*/  @!P1 EXIT ;  /* 0x000000000000994d */ /* 0x000fea0003800000 */
[----:B------:R-:W-:Y:S02]  /*0840*/  ISETP.GE.U32.AND P0, PT, R10, 0x4, PT ;  /* 0x000000040a00780c */ /* 0x000fe40003f06070 */
[----:B------:R-:W-:-:S04]  /*0850*/  LOP3.LUT R8, R6, 0x3, RZ, 0xc0, !PT ;  /* 0x0000000306087812 */ /* 0x000fc800078ec0ff */
[----:B------:R-:W-:-:S07]  /*0860*/  ISETP.NE.AND P1, PT, R8, RZ, PT ;  /* 0x000000ff0800720c */ /* 0x000fce0003f25270 */
[----:B------:R-:W-:Y:S06]  /*0870*/  @!P0 BRA `(.L_x_21) ;  /* 0x0000000000408947 */ /* 0x000fec0003800000 */
[----:B0-----:R-:W0:Y:S01]  /*0880*/  LDC.64 R2, c[0x0][0x380] ;  /* 0x0000e000ff027b82 */ /* 0x001e220000000a00 */
[----:B------:R-:W-:-:S04]  /*0890*/  IMAD.IADD R7, R5, 0x1, R4 ;  /* 0x0000000105077824 */ /* 0x000fc800078e0204 */
[----:B0-----:R-:W-:-:S05]  /*08a0*/  IMAD.WIDE R2, R7, 0x4, R2 ;  /* 0x0000000407027825 */ /* 0x001fca00078e0202 */
[----:B------:R-:W2:Y:S04]  /*08b0*/  LDG.E R7, desc[UR6][R2.64] ;  /* 0x0000000602077981 */ /* 0x000ea8000c1e1900 */
[----:B------:R-:W3:Y:S04]  /*08c0*/  LDG.E R9, desc[UR6][R2.64+0x4] ;  /* 0x0000040602097981 */ /* 0x000ee8000c1e1900 */
[----:B------:R-:W4:Y:S04]  /*08d0*/  LDG.E R11, desc[UR6][R2.64+0x8] ;  /* 0x00000806020b7981 */ /* 0x000f28000c1e1900 */
        /* <DEDUP_REMOVED lines=8> */
[----:B------:R1:W-:Y:S04]  /*0960*/  STG.E desc[UR6][R2.64+0x8], R11 ;  /* 0x0000080b02007986 */ /* 0x0003e8000c101906 */
[----:B------:R1:W-:Y:S02]  /*0970*/  STG.E desc[UR6][R2.64+0xc], R13 ;  /* 0x00000c0d02007986 */ /* 0x0003e4000c101906 */
.L_x_21:
[----:B------:R-:W-:Y:S05]  /*0980*/  @!P1 EXIT ;  /* 0x000000000000994d */ /* 0x000fea0003800000 */
[----:B01----:R-:W0:Y:S01]  /*0990*/  LDC.64 R6, c[0x0][0x380] ;  /* 0x0000e000ff067b82 */ /* 0x003e220000000a00 */
[----:B------:R-:W-:Y:S01]  /*09a0*/  IADD3 R5, PT, PT, R5, R4, RZ ;  /* 0x0000000405057210 */ /* 0x000fe20007ffe0ff */
[----:B------:R-:W-:-:S07]  /*09b0*/  IMAD.MOV R8, RZ, RZ, -R8 ;  /* 0x000000ffff087224 */ /* 0x000fce00078e0a08 */
.L_x_22:
[----:B01----:R-:W-:-:S05]  /*09c0*/  IMAD.WIDE R2, R5, 0x4, R6 ;  /* 0x0000000405027825 */ /* 0x003fca00078e0206 */
[----:B------:R-:W2:Y:S01]  /*09d0*/  LDG.E R9, desc[UR6][R2.64] ;  /* 0x0000000602097981 */ /* 0x000ea2000c1e1900 */
[----:B------:R-:W-:Y:S02]  /*09e0*/  IADD3 R8, PT, PT, R8, 0x1, RZ ;  /* 0x0000000108087810 */ /* 0x000fe40007ffe0ff */
[----:B------:R-:W-:Y:S02]  /*09f0*/  IADD3 R5, PT, PT, R5, 0x1, RZ ;  /* 0x0000000105057810 */ /* 0x000fe40007ffe0ff */
[----:B------:R-:W-:Y:S01]  /*0a00*/  ISETP.NE.AND P0, PT, R8, RZ, PT ;  /* 0x000000ff0800720c */ /* 0x000fe20003f05270 */
[----:B--2---:R-:W-:-:S05]  /*0a10*/  FMUL R9, R9, R0 ;  /* 0x0000000009097220 */ /* 0x004fca0000400000 */
[----:B------:R1:W-:Y:S07]  /*0a20*/  STG.E desc[UR6][R2.64], R9 ;  /* 0x0000000902007986 */ /* 0x0003ee000c101906 */
[----:B------:R-:W-:Y:S05]  /*0a30*/  @P0 BRA `(.L_x_22) ;  /* 0xfffffffc00e00947 */ /* 0x000fea000383ffff */
[----:B------:R-:W-:Y:S05]  /*0a40*/  EXIT ;  /* 0x000000000000794d */ /* 0x000fea0003800000 */
        .weak           $__internal_0_$__cuda_sm20_rcp_rn_f32_slowpath
        .type           $__internal_0_$__cuda_sm20_rcp_rn_f32_slowpath,@function
        .size           $__internal_0_$__cuda_sm20_rcp_rn_f32_slowpath,(.L_x_47 - $__internal_0_$__cuda_sm20_rcp_rn_f32_slowpath)
$__internal_0_$__cuda_sm20_rcp_rn_f32_slowpath:
[----:B------:R-:W-:Y:S01]  /*0a50*/  IMAD.SHL.U32 R2, R0, 0x2, RZ ;  /* 0x0000000200027824 */ /* 0x000fe200078e00ff */
[----:B------:R-:W-:Y:S04]  /*0a60*/  BSSY.RECONVERGENT B1, `(.L_x_23) ;  /* 0x0000030000017945 */ /* 0x000fe80003800200 */
[----:B------:R-:W-:-:S04]  /*0a70*/  SHF.R.U32.HI R2, RZ, 0x18, R2 ;  /* 0x00000018ff027819 */ /* 0x000fc80000011602 */
[----:B------:R-:W-:-:S13]  /*0a80*/  ISETP.NE.U32.AND P0, PT, R2, RZ, PT ;  /* 0x000000ff0200720c */ /* 0x000fda0003f05070 */
[----:B------:R-:W-:Y:S05]  /*0a90*/  @P0 BRA `(.L_x_24) ;  /* 0x0000000000280947 */ /* 0x000fea0003800000 */
[----:B------:R-:W-:-:S04]  /*0aa0*/  SHF.L.U32 R2, R0, 0x1, RZ ;  /* 0x0000000100027819 */ /* 0x000fc800000006ff */
[----:B------:R-:W-:-:S13]  /*0ab0*/  ISETP.NE.AND P0, PT, R2, RZ, PT ;  /* 0x000000ff0200720c */ /* 0x000fda0003f05270 */
[----:B------:R-:W-:Y:S01]  /*0ac0*/  @P0 FFMA R6, R0, 1.84467440737095516160e+19, RZ ;  /* 0x5f80000000060823 */ /* 0x000fe200000000ff */
[----:B------:R-:W-:Y:S08]  /*0ad0*/  @!P0 MUFU.RCP R3, R0 ;  /* 0x0000000000038308 */ /* 0x000ff00000001000 */
[----:B------:R-:W0:Y:S02]  /*0ae0*/  @P0 MUFU.RCP R7, R6 ;  /* 0x0000000600070308 */ /* 0x000e240000001000 */
[----:B0-----:R-:W-:-:S04]  /*0af0*/  @P0 FFMA R2, R6, R7, -1 ;  /* 0xbf80000006020423 */ /* 0x001fc80000000007 */
[----:B------:R-:W-:-:S04]  /*0b00*/  @P0 FADD.FTZ R2, -R2, -RZ ;  /* 0x800000ff02020221 */ /* 0x000fc80000010100 */
[----:B------:R-:W-:-:S04]  /*0b10*/  @P0 FFMA R2, R7, R2, R7 ;  /* 0x0000000207020223 */ /* 0x000fc80000000007 */
[----:B------:R-:W-:Y:S01]  /*0b20*/  @P0 FFMA R3, R2, 1.84467440737095516160e+19, RZ ;  /* 0x5f80000002030823 */ /* 0x000fe200000000ff */
[----:B------:R-:W-:Y:S06]  /*0b30*/  BRA `(.L_x_25) ;  /* 0x0000000000887947 */ /* 0x000fec0003800000 */
.L_x_24:
[----:B------:R-:W-:-:S04]  /*0b40*/  IADD3 R3, PT, PT, R2, -0xfd, RZ ;  /* 0xffffff0302037810 */ /* 0x000fc80007ffe0ff */
[----:B------:R-:W-:-:S13]  /*0b50*/  ISETP.GT.U32.AND P0, PT, R3, 0x1, PT ;  /* 0x000000010300780c */ /* 0x000fda0003f04070 */
[----:B------:R-:W-:Y:S05]  /*0b60*/  @P0 BRA `(.L_x_26) ;  /* 0x0000000000780947 */ /* 0x000fea0003800000 */
[----:B------:R-:W-:Y:S01]  /*0b70*/  LOP3.LUT R6, R0, 0x7fffff, RZ, 0xc0, !PT ;  /* 0x007fffff00067812 */ /* 0x000fe200078ec0ff */
[----:B------:R-:W-:-:S03]  /*0b80*/  IMAD.MOV.U32 R10, RZ, RZ, 0x3 ;  /* 0x00000003ff0a7424 */ /* 0x000fc600078e00ff */
[----:B------:R-:W-:Y:S02]  /*0b90*/  LOP3.LUT R6, R6, 0x3f800000, RZ, 0xfc, !PT ;  /* 0x3f80000006067812 */ /* 0x000fe400078efcff */
[----:B------:R-:W-:Y:S02]  /*0ba0*/  SHF.L.U32 R11, R10, R3, RZ ;  /* 0x000000030a0b7219 */ /* 0x000fe400000006ff */
[----:B------:R-:W0:Y:S02]  /*0bb0*/  MUFU.RCP R7, R6 ;  /* 0x0000000600077308 */ /* 0x000e240000001000 */
[----:B0-----:R-:W-:-:S04]  /*0bc0*/  FFMA R8, R6, R7, -1 ;  /* 0xbf80000006087423 */ /* 0x001fc80000000007 */
[----:B------:R-:W-:-:S04]  /*0bd0*/  FADD.FTZ R8, -R8, -RZ ;  /* 0x800000ff08087221 */ /* 0x000fc80000010100 */
[CCC-:B------:R-:W-:Y:S01]  /*0be0*/  FFMA.RM R9, R7.reuse, R8.reuse, R7.reuse ;  /* 0x0000000807097223 */ /* 0x1c0fe20000004007 */
[----:B------:R-:W-:-:S04]  /*0bf0*/  FFMA.RP R8, R7, R8, R7 ;  /* 0x0000000807087223 */ /* 0x000fc80000008007 */
[C---:B------:R-:W-:Y:S02]  /*0c00*/  LOP3.LUT R7, R9.reuse, 0x7fffff, RZ, 0xc0, !PT ;  /* 0x007fffff09077812 */ /* 0x040fe400078ec0ff */
[----:B------:R-:W-:Y:S02]  /*0c10*/  FSETP.NEU.FTZ.AND P0, PT, R9, R8, PT ;  /* 0x000000080900720b */ /* 0x000fe40003f1d000 */
[----:B------:R-:W-:Y:S02]  /*0c20*/  LOP3.LUT R8, R7, 0x800000, RZ, 0xfc, !PT ;  /* 0x0080000007087812 */ /* 0x000fe400078efcff */
[----:B------:R-:W-:Y:S02]  /*0c30*/  SEL R7, RZ, 0xffffffff, !P0 ;  /* 0xffffffffff077807 */ /* 0x000fe40004000000 */
[----:B------:R-:W-:Y:S02]  /*0c40*/  LOP3.LUT R6, R11, R8, RZ, 0xc0, !PT ;  /* 0x000000080b067212 */ /* 0x000fe400078ec0ff */
[----:B------:R-:W-:-:S02]  /*0c50*/  IADD3 R7, PT, PT, -R7, RZ, RZ ;  /* 0x000000ff07077210 */ /* 0x000fc40007ffe1ff */
[-C--:B------:R-:W-:Y:S02]  /*0c60*/  SHF.R.U32.HI R6, RZ, R3.reuse, R6 ;  /* 0x00000003ff067219 */ /* 0x080fe40000011606 */
[----:B------:R-:W-:Y:S02]  /*0c70*/  LOP3.LUT P1, RZ, R7, R3, R8, 0xf8, !PT ;  /* 0x0000000307ff7212 */ /* 0x000fe4000782f808 */
[C---:B------:R-:W-:Y:S02]  /*0c80*/  LOP3.LUT P0, RZ, R6.reuse, 0x1, RZ, 0xc0, !PT ;  /* 0x0000000106ff7812 */ /* 0x040fe4000780c0ff */
[----:B------:R-:W-:-:S04]  /*0c90*/  LOP3.LUT P2, RZ, R6, 0x2, RZ, 0xc0, !PT ;  /* 0x0000000206ff7812 */ /* 0x000fc8000784c0ff */
[----:B------:R-:W-:Y:S02]  /*0ca0*/  PLOP3.LUT P0, PT, P0, P1, P2, 0xe0, 0x0 ;  /* 0x000000000000781c */ /* 0x000fe40000703c20 */
[----:B------:R-:W-:Y:S02]  /*0cb0*/  LOP3.LUT P1, RZ, R0, 0x7fffff, RZ, 0xc0, !PT ;  /* 0x007fffff00ff7812 */ /* 0x000fe4000782c0ff */
[----:B------:R-:W-:-:S04]  /*0cc0*/  SEL R3, RZ, 0x1, !P0 ;  /* 0x00000001ff037807 */ /* 0x000fc80004000000 */
[----:B------:R-:W-:-:S04]  /*0cd0*/  IADD3 R3, PT, PT, -R3, RZ, RZ ;  /* 0x000000ff03037210 */ /* 0x000fc80007ffe1ff */
[----:B------:R-:W-:Y:S01]  /*0ce0*/  ISETP.GE.AND P0, PT, R3, RZ, PT ;  /* 0x000000ff0300720c */ /* 0x000fe20003f06270 */
[----:B------:R-:W-:-:S05]  /*0cf0*/  VIADD R3, R2, 0xffffff04 ;  /* 0xffffff0402037836 */ /* 0x000fca0000000000 */
[----:B------:R-:W-:-:S07]  /*0d00*/  SHF.R.U32.HI R3, RZ, R3, R8 ;  /* 0x00000003ff037219 */ /* 0x000fce0000011608 */
[----:B------:R-:W-:-:S04]  /*0d10*/  @!P0 IADD3 R3, PT, PT, R3, 0x1, RZ ;  /* 0x0000000103038810 */ /* 0x000fc80007ffe0ff */
[----:B------:R-:W-:-:S04]  /*0d20*/  @!P1 SHF.L.U32 R3, R3, 0x1, RZ ;  /* 0x0000000103039819 */ /* 0x000fc800000006ff */
[----:B------:R-:W-:Y:S01]  /*0d30*/  LOP3.LUT R3, R3, 0x80000000, R0, 0xf8, !PT ;  /* 0x8000000003037812 */ /* 0x000fe200078ef800 */
[----:B------:R-:W-:Y:S06]  /*0d40*/  BRA `(.L_x_25) ;  /* 0x0000000000047947 */ /* 0x000fec0003800000 */
.L_x_26:
[----:B------:R0:W1:Y:S02]  /*0d50*/  MUFU.RCP R3, R0 ;  /* 0x0000000000037308 */ /* 0x0000640000001000 */
.L_x_25:
[----:B------:R-:W-:Y:S05]  /*0d60*/  BSYNC.RECONVERGENT B1 ;  /* 0x0000000000017941 */ /* 0x000fea0003800200 */
.L_x_23:
[----:B01----:R-:W-:Y:S02]  /*0d70*/  IMAD.MOV.U32 R0, RZ, RZ, R3 ;  /* 0x000000ffff007224 */ /* 0x003fe400078e0003 */
[----:B------:R-:W-:Y:S01]  /*0d80*/  HFMA2 R3, -RZ, RZ, 0, 0 ;  /* 0x00000000ff037431 */ /* 0x000fe200000001ff */
[----:B------:R-:W-:-:S04]  /*0d90*/  MOV R2, R4 ;  /* 0x0000000400027202 */ /* 0x000fc80000000f00 */
[----:B------:R-:W-:Y:S05]  /*0da0*/  RET.REL.NODEC R2 `(_Z24compute_centroids_kernelPfPKiii) ;  /* 0xfffffff002947950 */ /* 0x000fea0003c3ffff */
.L_x_27:
        /* <DEDUP_REMOVED lines=13> */
.L_x_47:


//--------------------- .text._Z27accumulate_centroids_kernelPKfPKiPfPiiii --------------------------
	.section	.text._Z27accumulate_centroids_kernelPKfPKiPfPiiii,"ax",@progbits
	.align	128
        .global         _Z27accumulate_centroids_kernelPKfPKiPfPiiii
        .type           _Z27accumulate_centroids_kernelPKfPKiPfPiiii,@function
        .size           _Z27accumulate_centroids_kernelPKfPKiPfPiiii,(.L_x_50 - _Z27accumulate_centroids_kernelPKfPKiPfPiiii)
        .other          _Z27accumulate_centroids_kernelPKfPKiPfPiiii,@"STO_CUDA_ENTRY STV_DEFAULT"
_Z27accumulate_centroids_kernelPKfPKiPfPiiii:
.text._Z27accumulate_centroids_kernelPKfPKiPfPiiii:
        /* <DEDUP_REMOVED lines=9> */
[----:B------:R-:W1:Y:S07]  /*0090*/  LDCU.64 UR4, c[0x0][0x358] ;  /* 0x00006b00ff0477ac */ /* 0x000e6e0008000a00 */
[----:B------:R-:W2:Y:S08]  /*00a0*/  LDC R4, c[0x0][0x3a4] ;  /* 0x0000e900ff047b82 */ /* 0x000eb00000000800 */
[----:B------:R-:W3:Y:S01]  /*00b0*/  LDC.64 R6, c[0x0][0x398] ;  /* 0x0000e600ff067b82 */ /* 0x000ee20000000a00 */
[----:B0-----:R-:W-:-:S06]  /*00c0*/  IMAD.WIDE R2, R5, 0x4, R2 ;  /* 0x0000000405027825 */ /* 0x001fcc00078e0202 */
[----:B-1----:R-:W3:Y:S01]  /*00d0*/  LDG.E.CONSTANT R3, desc[UR4][R2.64] ;  /* 0x0000000402037981 */ /* 0x002ee2000c1e9900 */
[----:B------:R-:W-:Y:S01]  /*00e0*/  IMAD.MOV.U32 R9, RZ, RZ, 0x1 ;  /* 0x00000001ff097424 */ /* 0x000fe200078e00ff */
[----:B--2---:R-:W-:Y:S01]  /*00f0*/  ISETP.GE.AND P0, PT, R4, 0x1, PT ;  /* 0x000000010400780c */ /* 0x004fe20003f06270 */
[----:B---3--:R-:W-:-:S05]  /*0100*/  IMAD.WIDE R6, R3, 0x4, R6 ;  /* 0x0000000403067825 */ /* 0x008fca00078e0206 */
[----:B------:R0:W-:Y:S07]  /*0110*/  REDG.E.ADD.STRONG.GPU desc[UR4][R6.64], R9 ;  /* 0x000000090600798e */ /* 0x0001ee000c12e104 */
[----:B------:R-:W-:Y:S05]  /*0120*/  @!P0 EXIT ;  /* 0x000000000000894d */ /* 0x000fea0003800000 */
[C---:B------:R-:W-:Y:S01]  /*0130*/  ISETP.GE.U32.AND P1, PT, R4.reuse, 0x10, PT ;  /* 0x000000100400780c */ /* 0x040fe20003f26070 */
[-C--:B------:R-:W-:Y:S01]  /*0140*/  IMAD R0, R5, R4.reuse, RZ ;  /* 0x0000000405007224 */ /* 0x080fe200078e02ff */
[----:B------:R-:W-:Y:S01]  /*0150*/  LOP3.LUT P0, R18, R4, 0xf, RZ, 0xc0, !PT ;  /* 0x0000000f04127812 */ /* 0x000fe2000780c0ff */
[----:B------:R-:W-:Y:S02]  /*0160*/  IMAD R2, R3, R4, RZ ;  /* 0x0000000403027224 */ /* 0x000fe400078e02ff */
[----:B------:R-:W-:Y:S01]  /*0170*/  IMAD.MOV.U32 R3, RZ, RZ, RZ ;  /* 0x000000ffff037224 */ /* 0x000fe200078e00ff */
[----:B------:R-:W-:-:S07]  /*0180*/  SHF.R.S32.HI R5, RZ, 0x1f, R0 ;  /* 0x0000001fff057819 */ /* 0x000fce0000011400 */
[----:B------:R-:W-:Y:S05]  /*0190*/  @!P1 BRA `(.L_x_28) ;  /* 0x0000000000c09947 */ /* 0x000fea0003800000 */
[----:B------:R-:W0:Y:S01]  /*01a0*/  LDCU.64 UR6, c[0x0][0x380] ;  /* 0x00007000ff0677ac */ /* 0x000e220008000a00 */
[----:B------:R-:W-:Y:S01]  /*01b0*/  LOP3.LUT R3, R4, 0x7ffffff0, RZ, 0xc0, !PT ;  /* 0x7ffffff004037812 */ /* 0x000fe200078ec0ff */
[----:B------:R-:W-:-:S04]  /*01c0*/  IMAD.MOV.U32 R10, RZ, RZ, R2 ;  /* 0x000000ffff0a7224 */ /* 0x000fc800078e0002 */
[----:B------:R-:W-:Y:S01]  /*01d0*/  IMAD.MOV R11, RZ, RZ, -R3 ;  /* 0x000000ffff0b7224 */ /* 0x000fe200078e0a03 */
[----:B0-----:R-:W-:-:S04]  /*01e0*/  LEA R6, P1, R0, UR6, 0x2 ;  /* 0x0000000600067c11 */ /* 0x001fc8000f8210ff */
[----:B------:R-:W-:Y:S02]  /*01f0*/  IADD3 R6, P2, PT, R6, 0x20, RZ ;  /* 0x0000002006067810 */ /* 0x000fe40007f5e0ff */
[----:B------:R-:W-:-:S05]  /*0200*/  LEA.HI.X R7, R0, UR7, R5, 0x2, P1 ;  /* 0x0000000700077c11 */ /* 0x000fca00088f1405 */
[----:B------:R-:W-:-:S07]  /*0210*/  IMAD.X R7, RZ, RZ, R7, P2 ;  /* 0x000000ffff077224 */ /* 0x000fce00010e0607 */
.L_x_29:
[----:B--2---:R-:W2:Y:S01]  /*0220*/  LDG.E.CONSTANT R13, desc[UR4][R6.64+-0x20] ;  /* 0xffffe004060d7981 */ /* 0x004ea2000c1e9900 */
[----:B------:R-:W0:Y:S03]  /*0230*/  LDC.64 R8, c[0x0][0x390] ;  /* 0x0000e400ff087b82 */ /* 0x000e260000000a00 */
[----:B------:R-:W3:Y:S04]  /*0240*/  LDG.E.CONSTANT R15, desc[UR4][R6.64+-0x1c] ;  /* 0xffffe404060f7981 */ /* 0x000ee8000c1e9900 */
[----:B------:R-:W4:Y:S04]  /*0250*/  LDG.E.CONSTANT R17, desc[UR4][R6.64+-0x18] ;  /* 0xffffe80406117981 */ /* 0x000f28000c1e9900 */
[----:B------:R-:W5:Y:S04]  /*0260*/  LDG.E.CONSTANT R19, desc[UR4][R6.64+-0x14] ;  /* 0xffffec0406137981 */ /* 0x000f68000c1e9900 */
[----:B------:R-:W5:Y:S04]  /*0270*/  LDG.E.CONSTANT R21, desc[UR4][R6.64+-0x10] ;  /* 0xfffff00406157981 */ /* 0x000f68000c1e9900 */
[----:B------:R-:W5:Y:S04]  /*0280*/  LDG.E.CONSTANT R23, desc[UR4][R6.64+-0xc] ;  /* 0xfffff40406177981 */ /* 0x000f68000c1e9900 */
[----:B------:R-:W5:Y:S01]  /*0290*/  LDG.E.CONSTANT R25, desc[UR4][R6.64+-0x8] ;  /* 0xfffff80406197981 */ /* 0x000f62000c1e9900 */
[----:B0-----:R-:W-:-:S03]  /*02a0*/  IMAD.WIDE R8, R10, 0x4, R8 ;  /* 0x000000040a087825 */ /* 0x001fc600078e0208 */
[----:B------:R-:W5:Y:S04]  /*02b0*/  LDG.E.CONSTANT R27, desc[UR4][R6.64+-0x4] ;  /* 0xfffffc04061b7981 */ /* 0x000f68000c1e9900 */
[----:B------:R-:W5:Y:S04]  /*02c0*/  LDG.E.CONSTANT R29, desc[UR4][R6.64] ;  /* 0x00000004061d7981 */ /* 0x000f68000c1e9900 */
[----:B------:R-:W5:Y:S04]  /*02d0*/  LDG.E.CONSTANT R12, desc[UR4][R6.64+0x4] ;  /* 0x00000404060c7981 */ /* 0x000f68000c1e9900 */
[----:B------:R-:W5:Y:S04]  /*02e0*/  LDG.E.CONSTANT R14, desc[UR4][R6.64+0x8] ;  /* 0x00000804060e7981 */ /* 0x000f68000c1e9900 */
[----:B------:R-:W5:Y:S04]  /*02f0*/  LDG.E.CONSTANT R16, desc[UR4][R6.64+0xc] ;  /* 0x00000c0406107981 */ /* 0x000f68000c1e9900 */
[----:B------:R-:W5:Y:S04]  /*0300*/  LDG.E.CONSTANT R20, desc[UR4][R6.64+0x14] ;  /* 0x0000140406147981 */ /* 0x000f68000c1e9900 */
[----:B------:R-:W5:Y:S04]  /*0310*/  LDG.E.CONSTANT R22, desc[UR4][R6.64+0x1c] ;  /* 0x00001c0406167981 */ /* 0x000f68000c1e9900 */
[----:B--2---:R0:W-:Y:S04]  /*0320*/  REDG.E.ADD.F32.FTZ.RN.STRONG.GPU desc[UR4][R8.64], R13 ;  /* 0x0000000d080079a6 */ /* 0x0041e8000c12f304 */
[----:B---3--:R1:W-:Y:S01]  /*0330*/  REDG.E.ADD.F32.FTZ.RN.STRONG.GPU desc[UR4][R8.64+0x4], R15 ;  /* 0x0000040f080079a6 */ /* 0x0083e2000c12f304 */
[----:B------:R-:W-:-:S03]  /*0340*/  VIADD R11, R11, 0x10 ;  /* 0x000000100b0b7836 */ /* 0x000fc60000000000 */
[----:B----4-:R2:W-:Y:S04]  /*0350*/  REDG.E.ADD.F32.FTZ.RN.STRONG.GPU desc[UR4][R8.64+0x8], R17 ;  /* 0x00000811080079a6 */ /* 0x0105e8000c12f304 */
[----:B0-----:R-:W3:Y:S04]  /*0360*/  LDG.E.CONSTANT R13, desc[UR4][R6.64+0x10] ;  /* 0x00001004060d7981 */ /* 0x001ee8000c1e9900 */
[----:B-1----:R0:W4:Y:S01]  /*0370*/  LDG.E.CONSTANT R15, desc[UR4][R6.64+0x18] ;  /* 0x00001804060f7981 */ /* 0x002122000c1e9900 */
[----:B------:R-:W-:-:S03]  /*0380*/  ISETP.NE.AND P1, PT, R11, RZ, PT ;  /* 0x000000ff0b00720c */ /* 0x000fc60003f25270 */
[----:B-----5:R2:W-:Y:S04]  /*0390*/  REDG.E.ADD.F32.FTZ.RN.STRONG.GPU desc[UR4][R8.64+0xc], R19 ;  /* 0x00000c13080079a6 */ /* 0x0205e8000c12f304 */
[----:B------:R2:W-:Y:S04]  /*03a0*/  REDG.E.ADD.F32.FTZ.RN.STRONG.GPU desc[UR4][R8.64+0x10], R21 ;  /* 0x00001015080079a6 */ /* 0x0005e8000c12f304 */
[----:B------:R2:W-:Y:S04]  /*03b0*/  REDG.E.ADD.F32.FTZ.RN.STRONG.GPU desc[UR4][R8.64+0x14], R23 ;  /* 0x00001417080079a6 */ /* 0x0005e8000c12f304 */
[----:B------:R2:W-:Y:S04]  /*03c0*/  REDG.E.ADD.F32.FTZ.RN.STRONG.GPU desc[UR4][R8.64+0x18], R25 ;  /* 0x00001819080079a6 */ /* 0x0005e8000c12f304 */
[----:B------:R2:W-:Y:S04]  /*03d0*/  REDG.E.ADD.F32.FTZ.RN.STRONG.GPU desc[UR4][R8.64+0x1c], R27 ;  /* 0x00001c1b080079a6 */ /* 0x0005e8000c12f304 */
[----:B------:R2:W-:Y:S04]  /*03e0*/  REDG.E.ADD.F32.FTZ.RN.STRONG.GPU desc[UR4][R8.64+0x20], R29 ;  /* 0x0000201d080079a6 */ /* 0x0005e8000c12f304 */
[----:B------:R2:W-:Y:S01]  /*03f0*/  REDG.E.ADD.F32.FTZ.RN.STRONG.GPU desc[UR4][R8.64+0x24], R12 ;  /* 0x0000240c080079a6 */ /* 0x0005e2000c12f304 */
[----:B0-----:R-:W-:-:S03]  /*0400*/  IADD3 R6, P2, PT, R6, 0x40, RZ ;  /* 0x0000004006067810 */ /* 0x001fc60007f5e0ff */
[----:B------:R2:W-:Y:S04]  /*0410*/  REDG.E.ADD.F32.FTZ.RN.STRONG.GPU desc[UR4][R8.64+0x28], R14 ;  /* 0x0000280e080079a6 */ /* 0x0005e8000c12f304 */
[----:B------:R2:W-:Y:S01]  /*0420*/  REDG.E.ADD.F32.FTZ.RN.STRONG.GPU desc[UR4][R8.64+0x2c], R16 ;  /* 0x00002c10080079a6 */ /* 0x0005e2000c12f304 */
[----:B------:R-:W-:Y:S01]  /*0430*/  IMAD.X R7, RZ, RZ, R7, P2 ;  /* 0x000000ffff077224 */ /* 0x000fe200010e0607 */
[----:B------:R-:W-:Y:S02]  /*0440*/  IADD3 R10, PT, PT, R10, 0x10, RZ ;  /* 0x000000100a0a7810 */ /* 0x000fe40007ffe0ff */
[----:B---3--:R2:W-:Y:S04]  /*0450*/  REDG.E.ADD.F32.FTZ.RN.STRONG.GPU desc[UR4][R8.64+0x30], R13 ;  /* 0x0000300d080079a6 */ /* 0x0085e8000c12f304 */
[----:B------:R2:W-:Y:S04]  /*0460*/  REDG.E.ADD.F32.FTZ.RN.STRONG.GPU desc[UR4][R8.64+0x34], R20 ;  /* 0x00003414080079a6 */ /* 0x0005e8000c12f304 */
[----:B----4-:R2:W-:Y:S04]  /*0470*/  REDG.E.ADD.F32.FTZ.RN.STRONG.GPU desc[UR4][R8.64+0x38], R15 ;  /* 0x0000380f080079a6 */ /* 0x0105e8000c12f304 */
[----:B------:R2:W-:Y:S01]  /*0480*/  REDG.E.ADD.F32.FTZ.RN.STRONG.GPU desc[UR4][R8.64+0x3c], R22 ;  /* 0x00003c16080079a6 */ /* 0x0005e2000c12f304 */
[----:B------:R-:W-:Y:S05]  /*0490*/  @P1 BRA `(.L_x_29) ;  /* 0xfffffffc00601947 */ /* 0x000fea000383ffff */
.L_x_28:
[----:B------:R-:W-:Y:S05]  /*04a0*/  @!P0 EXIT ;  /* 0x000000000000894d */ /* 0x000fea0003800000 */
[----:B------:R-:W-:Y:S02]  /*04b0*/  ISETP.GE.U32.AND P1, PT, R18, 0x8, PT ;  /* 0x000000081200780c */ /* 0x000fe40003f26070 */
[----:B------:R-:W-:-:S04]  /*04c0*/  LOP3.LUT R10, R4, 0x7, RZ, 0xc0, !PT ;  /* 0x00000007040a7812 */ /* 0x000fc800078ec0ff */
[----:B------:R-:W-:-:S07]  /*04d0*/  ISETP.NE.AND P0, PT, R10, RZ, PT ;  /* 0x000000ff0a00720c */ /* 0x000fce0003f05270 */
[----:B------:R-:W-:Y:S06]  /*04e0*/  @!P1 BRA `(.L_x_30) ;  /* 0x0000000000649947 */ /* 0x000fec0003800000 */
[----:B------:R-:W2:Y:S01]  /*04f0*/  LDCU.64 UR6, c[0x0][0x380] ;  /* 0x00007000ff0677ac */ /* 0x000ea20008000a00 */
[----:B0-----:R-:W-:-:S05]  /*0500*/  IADD3 R6, P1, PT, R0, R3, RZ ;  /* 0x0000000300067210 */ /* 0x001fca0007f3e0ff */
[----:B------:R-:W-:Y:S01]  /*0510*/  IMAD.X R7, RZ, RZ, R5, P1 ;  /* 0x000000ffff077224 */ /* 0x000fe200008e0605 */
[----:B--2---:R-:W-:-:S04]  /*0520*/  LEA R8, P1, R6, UR6, 0x2 ;  /* 0x0000000606087c11 */ /* 0x004fc8000f8210ff */
[----:B------:R-:W-:Y:S02]  /*0530*/  LEA.HI.X R9, R6, UR7, R7, 0x2, P1 ;  /* 0x0000000706097c11 */ /* 0x000fe400088f1407 */
[----:B------:R-:W0:Y:S03]  /*0540*/  LDC.64 R6, c[0x0][0x390] ;  /* 0x0000e400ff067b82 */ /* 0x000e260000000a00 */
[----:B------:R-:W2:Y:S04]  /*0550*/  LDG.E.CONSTANT R13, desc[UR4][R8.64] ;  /* 0x00000004080d7981 */ /* 0x000ea8000c1e9900 */
[----:B------:R-:W3:Y:S04]  /*0560*/  LDG.E.CONSTANT R15, desc[UR4][R8.64+0x4] ;  /* 0x00000404080f7981 */ /* 0x000ee8000c1e9900 */
[----:B------:R-:W4:Y:S04]  /*0570*/  LDG.E.CONSTANT R17, desc[UR4][R8.64+0x8] ;  /* 0x0000080408117981 */ /* 0x000f28000c1e9900 */
[----:B------:R-:W5:Y:S04]  /*0580*/  LDG.E.CONSTANT R19, desc[UR4][R8.64+0xc] ;  /* 0x00000c0408137981 */ /* 0x000f68000c1e9900 */
[----:B------:R-:W5:Y:S04]  /*0590*/  LDG.E.CONSTANT R21, desc[UR4][R8.64+0x10] ;  /* 0x0000100408157981 */ /* 0x000f68000c1e9900 */
[----:B------:R-:W5:Y:S04]  /*05a0*/  LDG.E.CONSTANT R23, desc[UR4][R8.64+0x14] ;  /* 0x0000140408177981 */ /* 0x000f68000c1e9900 */
[----:B------:R-:W5:Y:S04]  /*05b0*/  LDG.E.CONSTANT R25, desc[UR4][R8.64+0x18] ;  /* 0x0000180408197981 */ /* 0x000f68000c1e9900 */
[----:B------:R-:W5:Y:S01]  /*05c0*/  LDG.E.CONSTANT R27, desc[UR4][R8.64+0x1c] ;  /* 0x00001c04081b7981 */ /* 0x000f62000c1e9900 */
[----:B------:R-:W-:-:S04]  /*05d0*/  IMAD.IADD R11, R2, 0x1, R3 ;  /* 0x00000001020b7824 */ /* 0x000fc800078e0203 */
[----:B0-----:R-:W-:-:S05]  /*05e0*/  IMAD.WIDE R6, R11, 0x4, R6 ;  /* 0x000000040b067825 */ /* 0x001fca00078e0206 */
[----:B--2---:R1:W-:Y:S04]  /*05f0*/  REDG.E.ADD.F32.FTZ.RN.STRONG.GPU desc[UR4][R6.64], R13 ;  /* 0x0000000d060079a6 */ /* 0x0043e8000c12f304 */
[----:B---3--:R1:W-:Y:S04]  /*0600*/  REDG.E.ADD.F32.FTZ.RN.STRONG.GPU desc[UR4][R6.64+0x4], R15 ;  /* 0x0000040f060079a6 */ /* 0x0083e8000c12f304 */
[----:B----4-:R1:W-:Y:S04]  /*0610*/  REDG.E.ADD.F32.FTZ.RN.STRONG.GPU desc[UR4][R6.64+0x8], R17 ;  /* 0x00000811060079a6 */ /* 0x0103e8000c12f304 */
[----:B-----5:R1:W-:Y:S04]  /*0620*/  REDG.E.ADD.F32.FTZ.RN.STRONG.GPU desc[UR4][R6.64+0xc], R19 ;  /* 0x00000c13060079a6 */ /* 0x0203e8000c12f304 */
[----:B------:R1:W-:Y:S04]  /*0630*/  REDG.E.ADD.F32.FTZ.RN.STRONG.GPU desc[UR4][R6.64+0x10], R21 ;  /* 0x00001015060079a6 */ /* 0x0003e8000c12f304 */
[----:B------:R1:W-:Y:S04]  /*0640*/  REDG.E.ADD.F32.FTZ.RN.STRONG.GPU desc[UR4][R6.64+0x14], R23 ;  /* 0x00001417060079a6 */ /* 0x0003e8000c12f304 */
[----:B------:R1:W-:Y:S04]  /*0650*/  REDG.E.ADD.F32.FTZ.RN.STRONG.GPU desc[UR4][R6.64+0x18], R25 ;  /* 0x00001819060079a6 */ /* 0x0003e8000c12f304 */
[----:B------:R1:W-:Y:S01]  /*0660*/  REDG.E.ADD.F32.FTZ.RN.STRONG.GPU desc[UR4][R6.64+0x1c], R27 ;  /* 0x00001c1b060079a6 */ /* 0x0003e2000c12f304 */
[----:B------:R-:W-:-:S07]  /*0670*/  VIADD R3, R3, 0x8 ;  /* 0x0000000803037836 */ /* 0x000fce0000000000 */
.L_x_30:
[----:B------:R-:W-:Y:S05]  /*0680*/  @!P0 EXIT ;  /* 0x000000000000894d */ /* 0x000fea0003800000 */
[----:B------:R-:W-:Y:S02]  /*0690*/  ISETP.GE.U32.AND P1, PT, R10, 0x4, PT ;  /* 0x000000040a00780c */ /* 0x000fe40003f26070 */
[----:B------:R-:W-:-:S04]  /*06a0*/  LOP3.LUT R4, R4, 0x3, RZ, 0xc0, !PT ;  /* 0x0000000304047812 */ /* 0x000fc800078ec0ff */
[----:B------:R-:W-:-:S07]  /*06b0*/  ISETP.NE.AND P0, PT, R4, RZ, PT ;  /* 0x000000ff0400720c */ /* 0x000fce0003f05270 */
[----:B------:R-:W-:Y:S06]  /*06c0*/  @!P1 BRA `(.L_x_31) ;  /* 0x0000000000449947 */ /* 0x000fec0003800000 */
[----:B------:R-:W2:Y:S01]  /*06d0*/  LDCU.64 UR6, c[0x0][0x380] ;  /* 0x00007000ff0677ac */ /* 0x000ea20008000a00 */
[----:B01----:R-:W-:-:S05]  /*06e0*/  IADD3 R6, P1, PT, R0, R3, RZ ;  /* 0x0000000300067210 */ /* 0x003fca0007f3e0ff */
[----:B------:R-:W-:Y:S01]  /*06f0*/  IMAD.X R7, RZ, RZ, R5, P1 ;  /* 0x000000ffff077224 */ /* 0x000fe200008e0605 */
[----:B--2---:R-:W-:-:S04]  /*0700*/  LEA R8, P1, R6, UR6, 0x2 ;  /* 0x0000000606087c11 */ /* 0x004fc8000f8210ff */
[----:B------:R-:W-:Y:S02]  /*0710*/  LEA.HI.X R9, R6, UR7, R7, 0x2, P1 ;  /* 0x0000000706097c11 */ /* 0x000fe400088f1407 */
[----:B------:R-:W0:Y:S03]  /*0720*/  LDC.64 R6, c[0x0][0x390] ;  /* 0x0000e400ff067b82 */ /* 0x000e260000000a00 */
[----:B------:R-:W2:Y:S04]  /*0730*/  LDG.E.CONSTANT R13, desc[UR4][R8.64] ;  /* 0x00000004080d7981 */ /* 0x000ea8000c1e9900 */
[----:B------:R-:W3:Y:S04]  /*0740*/  LDG.E.CONSTANT R15, desc[UR4][R8.64+0x4] ;  /* 0x00000404080f7981 */ /* 0x000ee8000c1e9900 */
[----:B------:R-:W4:Y:S04]  /*0750*/  LDG.E.CONSTANT R17, desc[UR4][R8.64+0x8] ;  /* 0x0000080408117981 */ /* 0x000f28000c1e9900 */
[----:B------:R-:W5:Y:S01]  /*0760*/  LDG.E.CONSTANT R19, desc[UR4][R8.64+0xc] ;  /* 0x00000c0408137981 */ /* 0x000f62000c1e9900 */
[----:B------:R-:W-:-:S04]  /*0770*/  IMAD.IADD R11, R2, 0x1, R3 ;  /* 0x00000001020b7824 */ /* 0x000fc800078e0203 */
[----:B0-----:R-:W-:-:S05]  /*0780*/  IMAD.WIDE R6, R11, 0x4, R6 ;  /* 0x000000040b067825 */ /* 0x001fca00078e0206 */
[----:B--2---:R0:W-:Y:S04]  /*0790*/  REDG.E.ADD.F32.FTZ.RN.STRONG.GPU desc[UR4][R6.64], R13 ;  /* 0x0000000d060079a6 */ /* 0x0041e8000c12f304 */
[----:B---3--:R0:W-:Y:S04]  /*07a0*/  REDG.E.ADD.F32.FTZ.RN.STRONG.GPU desc[UR4][R6.64+0x4], R15 ;  /* 0x0000040f060079a6 */ /* 0x0081e8000c12f304 */
[----:B----4-:R0:W-:Y:S04]  /*07b0*/  REDG.E.ADD.F32.FTZ.RN.STRONG.GPU desc[UR4][R6.64+0x8], R17 ;  /* 0x00000811060079a6 */ /* 0x0101e8000c12f304 */
[----:B-----5:R0:W-:Y:S01]  /*07c0*/  REDG.E.ADD.F32.FTZ.RN.STRONG.GPU desc[UR4][R6.64+0xc], R19 ;  /* 0x00000c13060079a6 */ /* 0x0201e2000c12f304 */
[----:B------:R-:W-:-:S07]  /*07d0*/  IADD3 R3, PT, PT, R3, 0x4, RZ ;  /* 0x0000000403037810 */ /* 0x000fce0007ffe0ff */
.L_x_31:
[----:B------:R-:W-:Y:S05]  /*07e0*/  @!P0 EXIT ;  /* 0x000000000000894d */ /* 0x000fea0003800000 */
[----:B------:R-:W3:Y:S01]  /*07f0*/  LDCU.64 UR6, c[0x0][0x380] ;  /* 0x00007000ff0677ac */ /* 0x000ee20008000a00 */
[----:B01----:R-:W0:Y:S01]  /*0800*/  LDC.64 R6, c[0x0][0x390] ;  /* 0x0000e400ff067b82 */ /* 0x003e220000000a00 */
[----:B------:R-:W-:Y:S01]  /*0810*/  IADD3 R0, P0, PT, R0, R3, RZ ;  /* 0x0000000300007210 */ /* 0x000fe20007f1e0ff */
[----:B--2---:R-:W-:-:S04]  /*0820*/  IMAD.IADD R9, R2, 0x1, R3 ;  /* 0x0000000102097824 */ /* 0x004fc800078e0203 */
[----:B------:R-:W-:Y:S01]  /*0830*/  IMAD.X R5, RZ, RZ, R5, P0 ;  /* 0x000000ffff057224 */ /* 0x000fe200000e0605 */
[----:B---3--:R-:W-:-:S04]  /*0840*/  LEA R8, P1, R0, UR6, 0x2 ;  /* 0x0000000600087c11 */ /* 0x008fc8000f8210ff */
[----:B------:R-:W-:Y:S01]  /*0850*/  LEA.HI.X R11, R0, UR7, R5, 0x2, P1 ;  /* 0x00000007000b7c11 */ /* 0x000fe200088f1405 */
[----:B------:R-:W-:-:S08]  /*0860*/  IMAD.MOV R0, RZ, RZ, -R4 ;  /* 0x000000ffff007224 */ /* 0x000fd000078e0a04 */
.L_x_32:
[----:B-1----:R-:W-:Y:S01]  /*0870*/  MOV R5, R11 ;  /* 0x0000000b00057202 */ /* 0x002fe20000000f00 */
[----:B------:R-:W-:-:S05]  /*0880*/  IMAD.MOV.U32 R4, RZ, RZ, R8 ;  /* 0x000000ffff047224 */ /* 0x000fca00078e0008 */
[----:B------:R-:W2:Y:S01]  /*0890*/  LDG.E.CONSTANT R5, desc[UR4][R4.64] ;  /* 0x0000000404057981 */ /* 0x000ea2000c1e9900 */
[----:B------:R-:W-:Y:S02]  /*08a0*/  VIADD R0, R0, 0x1 ;  /* 0x0000000100007836 */ /* 0x000fe40000000000 */
[----:B0-----:R-:W-:-:S03]  /*08b0*/  IMAD.WIDE R2, R9, 0x4, R6 ;  /* 0x0000000409027825 */ /* 0x001fc600078e0206 */
[----:B------:R-:W-:Y:S02]  /*08c0*/  ISETP.NE.AND P0, PT, R0, RZ, PT ;  /* 0x000000ff0000720c */ /* 0x000fe40003f05270 */
[----:B------:R-:W-:Y:S01]  /*08d0*/  IADD3 R8, P1, PT, R8, 0x4, RZ ;  /* 0x0000000408087810 */ /* 0x000fe20007f3e0ff */
[----:B------:R-:W-:-:S04]  /*08e0*/  VIADD R9, R9, 0x1 ;  /* 0x0000000109097836 */ /* 0x000fc80000000000 */
[----:B------:R-:W-:Y:S01]  /*08f0*/  IMAD.X R11, RZ, RZ, R11, P1 ;  /* 0x000000ffff0b7224 */ /* 0x000fe200008e060b */
[----:B--2---:R1:W-:Y:S05]  /*0900*/  REDG.E.ADD.F32.FTZ.RN.STRONG.GPU desc[UR4][R2.64], R5 ;  /* 0x00000005020079a6 */ /* 0x0043ea000c12f304 */
[----:B------:R-:W-:Y:S05]  /*0910*/  @P0 BRA `(.L_x_32) ;  /* 0xfffffffc00d40947 */ /* 0x000fea000383ffff */
[----:B------:R-:W-:Y:S05]  /*0920*/  EXIT ;  /* 0x000000000000794d */ /* 0x000fea0003800000 */
.L_x_33:
        /* <DEDUP_REMOVED lines=13> */
.L_x_50:


//--------------------- .text._Z36find_nearest_centroid_batched_kernelPKfS0_S0_Piii --------------------------
	.section	.text._Z36find_nearest_centroid_batched_kernelPKfS0_S0_Piii,"ax",@progbits
	.align	128
        .global         _Z36find_nearest_centroid_batched_kernelPKfS0_S0_Piii
        .type           _Z36find_nearest_centroid_batched_kernelPKfS0_S0_Piii,@function
        .size           _Z36find_nearest_centroid_batched_kernelPKfS0_S0_Piii,(.L_x_51 - _Z36find_nearest_centroid_batched_kernelPKfS0_S0_Piii)
        .other          _Z36find_nearest_centroid_batched_kernelPKfS0_S0_Piii,@"STO_CUDA_ENTRY STV_DEFAULT"
_Z36find_nearest_centroid_batched_kernelPKfS0_S0_Piii:
.text._Z36find_nearest_centroid_batched_kernelPKfS0_S0_Piii:
        /* <DEDUP_REMOVED lines=8> */
[----:B------:R-:W0:Y:S01]  /*0080*/  LDCU UR6, c[0x0][0x3a4] ;  /* 0x00007480ff0677ac */ /* 0x000e220008000800 */
[----:B------:R-:W-:Y:S01]  /*0090*/  IMAD.MOV.U32 R6, RZ, RZ, RZ ;  /* 0x000000ffff067224 */ /* 0x000fe200078e00ff */
[----:B------:R-:W1:Y:S01]  /*00a0*/  LDCU.64 UR10, c[0x0][0x358] ;  /* 0x00006b00ff0a77ac */ /* 0x000e620008000a00 */
[----:B0-----:R-:W-:-:S09]  /*00b0*/  UISETP.GE.AND UP0, UPT, UR6, 0x1, UPT ;  /* 0x000000010600788c */ /* 0x001fd2000bf06270 */
[----:B-1----:R-:W-:Y:S05]  /*00c0*/  BRA.U !UP0, `(.L_x_34) ;  /* 0x0000000908b07547 */ /* 0x002fea000b800000 */
[----:B------:R-:W0:Y:S02]  /*00d0*/  LDC.64 R2, c[0x0][0x388] ;  /* 0x0000e200ff027b82 */ /* 0x000e240000000a00 */
[----:B0-----:R-:W-:-:S05]  /*00e0*/  IMAD.WIDE R2, R0, 0x4, R2 ;  /* 0x0000000400027825 */ /* 0x001fca00078e0202 */
[----:B------:R0:W5:Y:S01]  /*00f0*/  LDG.E.CONSTANT R7, desc[UR10][R2.64] ;  /* 0x0000000a02077981 */ /* 0x000162000c1e9900 */
[----:B------:R-:W-:Y:S02]  /*0100*/  UISETP.GE.U32.AND UP1, UPT, UR6, 0x8, UPT ;  /* 0x000000080600788c */ /* 0x000fe4000bf26070 */
[----:B------:R-:W-:Y:S02]  /*0110*/  IMAD R8, R0, UR6, RZ ;  /* 0x0000000600087c24 */ /* 0x000fe4000f8e02ff */
[----:B------:R-:W-:Y:S01]  /*0120*/  HFMA2 R6, -RZ, RZ, 0, 0 ;  /* 0x00000000ff067431 */ /* 0x000fe200000001ff */
[----:B------:R-:W-:Y:S01]  /*0130*/  ULOP3.LUT UR7, UR6, 0x7, URZ, 0xc0, !UPT ;  /* 0x0000000706077892 */ /* 0x000fe2000f8ec0ff */
[----:B------:R-:W-:Y:S02]  /*0140*/  IMAD.MOV.U32 R10, RZ, RZ, 0x7f7fffff ;  /* 0x7f7fffffff0a7424 */ /* 0x000fe400078e00ff */
[----:B------:R-:W-:Y:S01]  /*0150*/  IMAD.MOV.U32 R9, RZ, RZ, RZ ;  /* 0x000000ffff097224 */ /* 0x000fe200078e00ff */
[----:B------:R-:W-:Y:S01]  /*0160*/  SHF.R.S32.HI R11, RZ, 0x1f, R8 ;  /* 0x0000001fff0b7819 */ /* 0x000fe20000011408 */
[----:B------:R-:W-:Y:S01]  /*0170*/  UISETP.NE.AND UP0, UPT, UR7, URZ, UPT ;  /* 0x000000ff0700728c */ /* 0x000fe2000bf05270 */
[----:B0-----:R-:W-:Y:S10]  /*0180*/  BRA.U !UP1, `(.L_x_35) ;  /* 0x0000000509387547 */ /* 0x001ff4000b800000 */
[----:B------:R-:W0:Y:S01]  /*0190*/  LDCU.64 UR4, c[0x0][0x390] ;  /* 0x00007200ff0477ac */ /* 0x000e220008000a00 */
[----:B------:R-:W-:Y:S01]  /*01a0*/  IMAD.MOV.U32 R10, RZ, RZ, 0x7f7fffff ;  /* 0x7f7fffffff0a7424 */ /* 0x000fe200078e00ff */
[----:B------:R-:W-:Y:S01]  /*01b0*/  MOV R6, RZ ;  /* 0x000000ff00067202 */ /* 0x000fe20000000f00 */
[----:B------:R-:W-:Y:S01]  /*01c0*/  IMAD.MOV.U32 R12, RZ, RZ, RZ ;  /* 0x000000ffff0c7224 */ /* 0x000fe200078e00ff */
[----:B------:R-:W1:Y:S01]  /*01d0*/  LDCU.64 UR8, c[0x0][0x380] ;  /* 0x00007000ff0877ac */ /* 0x000e620008000a00 */
[----:B0-----:R-:W-:Y:S01]  /*01e0*/  UIADD3 UR4, UP1, UPT, UR4, 0x10, URZ ;  /* 0x0000001004047890 */ /* 0x001fe2000ff3e0ff */
[----:B-1----:R-:W-:Y:S01]  /*01f0*/  LEA R2, P0, R8, UR8, 0x2 ;  /* 0x0000000808027c11 */ /* 0x002fe2000f8010ff */
[----:B------:R-:W-:-:S04]  /*0200*/  ULOP3.LUT UR8, UR6, 0x7ffffff8, URZ, 0xc0, !UPT ;  /* 0x7ffffff806087892 */ /* 0x000fc8000f8ec0ff */
[----:B------:R-:W-:Y:S01]  /*0210*/  IMAD.U32 R4, RZ, RZ, UR4 ;  /* 0x00000004ff047e24 */ /* 0x000fe2000f8e00ff */
[----:B------:R-:W-:Y:S01]  /*0220*/  UIADD3.X UR5, UPT, UPT, URZ, UR5, URZ, UP1, !UPT ;  /* 0x00000005ff057290 */ /* 0x000fe20008ffe4ff */
[----:B------:R-:W-:Y:S02]  /*0230*/  LEA.HI.X R3, R8, UR9, R11, 0x2, P0 ;  /* 0x0000000908037c11 */ /* 0x000fe400080f140b */
[----:B------:R-:W-:Y:S01]  /*0240*/  IADD3 R2, P0, PT, R2, 0x10, RZ ;  /* 0x0000001002027810 */ /* 0x000fe20007f1e0ff */
[----:B------:R-:W-:Y:S02]  /*0250*/  IMAD.U32 R9, RZ, RZ, UR8 ;  /* 0x00000008ff097e24 */ /* 0x000fe4000f8e00ff */
[----:B------:R-:W-:Y:S01]  /*0260*/  IMAD.U32 R5, RZ, RZ, UR5 ;  /* 0x00000005ff057e24 */ /* 0x000fe2000f8e00ff */
[----:B------:R-:W-:-:S09]  /*0270*/  IADD3.X R3, PT, PT, RZ, R3, RZ, P0, !PT ;  /* 0x00000003ff037210 */ /* 0x000fd200007fe4ff */
.L_x_36:
[----:B------:R-:W2:Y:S04]  /*0280*/  LDG.E.CONSTANT R22, desc[UR10][R4.64+-0x10] ;  /* 0xfffff00a04167981 */ /* 0x000ea8000c1e9900 */
[----:B------:R-:W3:Y:S04]  /*0290*/  LDG.E.CONSTANT R24, desc[UR10][R2.64+-0x10] ;  /* 0xfffff00a02187981 */ /* 0x000ee8000c1e9900 */
[----:B------:R-:W4:Y:S04]  /*02a0*/  LDG.E.CONSTANT R26, desc[UR10][R4.64+-0xc] ;  /* 0xfffff40a041a7981 */ /* 0x000f28000c1e9900 */
        /* <DEDUP_REMOVED lines=8> */
[----:B------:R-:W4:Y:S01]  /*0330*/  LDG.E.CONSTANT R13, desc[UR10][R2.64+0x4] ;  /* 0x0000040a020d7981 */ /* 0x000f22000c1e9900 */
[----:B--2--5:R-:W-:-:S03]  /*0340*/  FADD R23, R7, R22 ;  /* 0x0000001607177221 */ /* 0x024fc60000000000 */
[----:B------:R-:W2:Y:S01]  /*0350*/  LDG.E.CONSTANT R22, desc[UR10][R4.64+0x8] ;  /* 0x0000080a04167981 */ /* 0x000ea2000c1e9900 */
[----:B---3--:R-:W-:-:S03]  /*0360*/  FADD R25, R23, R24 ;  /* 0x0000001817197221 */ /* 0x008fc60000000000 */
[----:B------:R-:W3:Y:S01]  /*0370*/  LDG.E.CONSTANT R23, desc[UR10][R2.64+0x8] ;  /* 0x0000080a02177981 */ /* 0x000ee2000c1e9900 */
[----:B----4-:R-:W-:-:S03]  /*0380*/  FADD R26, R7, R26 ;  /* 0x0000001a071a7221 */ /* 0x010fc60000000000 */
[----:B------:R-:W4:Y:S01]  /*0390*/  LDG.E.CONSTANT R24, desc[UR10][R4.64+0xc] ;  /* 0x00000c0a04187981 */ /* 0x000f22000c1e9900 */
[----:B------:R-:W-:-:S03]  /*03a0*/  FADD R27, R26, R21 ;  /* 0x000000151a1b7221 */ /* 0x000fc60000000000 */
[----:B------:R0:W4:Y:S01]  /*03b0*/  LDG.E.CONSTANT R21, desc[UR10][R2.64+0xc] ;  /* 0x00000c0a02157981 */ /* 0x000122000c1e9900 */
[----:B------:R-:W-:Y:S01]  /*03c0*/  FSETP.GEU.AND P4, PT, R25, R10, PT ;  /* 0x0000000a1900720b */ /* 0x000fe20003f8e000 */
[----:B------:R-:W-:-:S03]  /*03d0*/  FADD R20, R7, R20 ;  /* 0x0000001407147221 */ /* 0x000fc60000000000 */
[----:B------:R-:W-:Y:S01]  /*03e0*/  FSEL R10, R25, R10, !P4 ;  /* 0x0000000a190a7208 */ /* 0x000fe20006000000 */
[----:B------:R-:W-:Y:S01]  /*03f0*/  FADD R19, R20, R19 ;  /* 0x0000001314137221 */ /* 0x000fe20000000000 */
[----:B------:R-:W-:Y:S02]  /*0400*/  SEL R6, R12, R6, !P4 ;  /* 0x000000060c067207 */ /* 0x000fe40006000000 */
[----:B------:R-:W-:Y:S01]  /*0410*/  FSETP.GEU.AND P5, PT, R27, R10, PT ;  /* 0x0000000a1b00720b */ /* 0x000fe20003fae000 */
[----:B------:R-:W-:-:S03]  /*0420*/  FADD R18, R7, R18 ;  /* 0x0000001207127221 */ /* 0x000fc60000000000 */
[----:B------:R-:W-:Y:S01]  /*0430*/  FSEL R10, R27, R10, !P5 ;  /* 0x0000000a1b0a7208 */ /* 0x000fe20006800000 */
[----:B------:R-:W-:-:S03]  /*0440*/  FADD R17, R18, R17 ;  /* 0x0000001112117221 */ /* 0x000fc60000000000 */
[----:B------:R-:W-:Y:S01]  /*0450*/  FSETP.GEU.AND P3, PT, R19, R10, PT ;  /* 0x0000000a1300720b */ /* 0x000fe20003f6e000 */
[----:B------:R-:W-:-:S03]  /*0460*/  FADD R16, R7, R16 ;  /* 0x0000001007107221 */ /* 0x000fc60000000000 */
[----:B------:R-:W-:Y:S01]  /*0470*/  FSEL R10, R19, R10, !P3 ;  /* 0x0000000a130a7208 */ /* 0x000fe20005800000 */
[----:B------:R-:W-:Y:S01]  /*0480*/  FADD R15, R16, R15 ;  /* 0x0000000f100f7221 */ /* 0x000fe20000000000 */
[----:B------:R-:W-:Y:S02]  /*0490*/  @!P5 VIADD R6, R12, 0x1 ;  /* 0x000000010c06d836 */ /* 0x000fe40000000000 */
[----:B------:R-:W-:Y:S01]  /*04a0*/  FSETP.GEU.AND P2, PT, R17, R10, PT ;  /* 0x0000000a1100720b */ /* 0x000fe20003f4e000 */
[----:B------:R-:W-:-:S03]  /*04b0*/  FADD R14, R7, R14 ;  /* 0x0000000e070e7221 */ /* 0x000fc60000000000 */
[----:B------:R-:W-:Y:S01]  /*04c0*/  FSEL R10, R17, R10, !P2 ;  /* 0x0000000a110a7208 */ /* 0x000fe20005000000 */
[----:B------:R-:W-:Y:S01]  /*04d0*/  FADD R13, R14, R13 ;  /* 0x0000000d0e0d7221 */ /* 0x000fe20000000000 */
[----:B------:R-:W-:Y:S02]  /*04e0*/  @!P3 IADD3 R6, PT, PT, R12, 0x2, RZ ;  /* 0x000000020c06b810 */ /* 0x000fe40007ffe0ff */
[CC--:B------:R-:W-:Y:S02]  /*04f0*/  FSETP.GEU.AND P0, PT, R15.reuse, R10.reuse, PT ;  /* 0x0000000a0f00720b */ /* 0x0c0fe40003f0e000 */
[----:B0-----:R-:W-:Y:S02]  /*0500*/  IADD3 R2, P3, PT, R2, 0x20, RZ ;  /* 0x0000002002027810 */ /* 0x001fe40007f7e0ff */
[----:B------:R-:W-:Y:S01]  /*0510*/  FSEL R10, R15, R10, !P0 ;  /* 0x0000000a0f0a7208 */ /* 0x000fe20004000000 */
[----:B------:R-:W-:Y:S02]  /*0520*/  @!P2 VIADD R6, R12, 0x3 ;  /* 0x000000030c06a836 */ /* 0x000fe40000000000 */
[----:B------:R-:W-:Y:S01]  /*0530*/  IMAD.X R3, RZ, RZ, R3, P3 ;  /* 0x000000ffff037224 */ /* 0x000fe200018e0603 */
[----:B------:R-:W-:-:S04]  /*0540*/  FSETP.GEU.AND P1, PT, R13, R10, PT ;  /* 0x0000000a0d00720b */ /* 0x000fc80003f2e000 */
[----:B------:R-:W-:Y:S01]  /*0550*/  FSEL R10, R13, R10, !P1 ;  /* 0x0000000a0d0a7208 */ /* 0x000fe20004800000 */
[----:B------:R-:W-:-:S08]  /*0560*/  @!P0 VIADD R6, R12, 0x4 ;  /* 0x000000040c068836 */ /* 0x000fd00000000000 */
[----:B------:R-:W-:Y:S02]  /*0570*/  @!P1 IADD3 R6, PT, PT, R12, 0x5, RZ ;  /* 0x000000050c069810 */ /* 0x000fe40007ffe0ff */
[----:B------:R-:W-:-:S05]  /*0580*/  IADD3 R4, P1, PT, R4, 0x20, RZ ;  /* 0x0000002004047810 */ /* 0x000fca0007f3e0ff */
[----:B------:R-:W-:Y:S02]  /*0590*/  IMAD.X R5, RZ, RZ, R5, P1 ;  /* 0x000000ffff057224 */ /* 0x000fe400008e0605 */
[----:B--2---:R-:W-:-:S04]  /*05a0*/  FADD R22, R7, R22 ;  /* 0x0000001607167221 */ /* 0x004fc80000000000 */
[----:B---3--:R-:W-:Y:S01]  /*05b0*/  FADD R23, R22, R23 ;  /* 0x0000001716177221 */ /* 0x008fe20000000000 */
[----:B----4-:R-:W-:-:S04]  /*05c0*/  FADD R24, R7, R24 ;  /* 0x0000001807187221 */ /* 0x010fc80000000000 */
[----:B------:R-:W-:Y:S01]  /*05d0*/  FSETP.GEU.AND P4, PT, R23, R10, PT ;  /* 0x0000000a1700720b */ /* 0x000fe20003f8e000 */
[----:B------:R-:W-:-:S03]  /*05e0*/  FADD R21, R24, R21 ;  /* 0x0000001518157221 */ /* 0x000fc60000000000 */
[----:B------:R-:W-:-:S04]  /*05f0*/  FSEL R10, R23, R10, !P4 ;  /* 0x0000000a170a7208 */ /* 0x000fc80006000000 */
[----:B------:R-:W-:-:S04]  /*0600*/  FSETP.GEU.AND P2, PT, R21, R10, PT ;  /* 0x0000000a1500720b */ /* 0x000fc80003f4e000 */
[----:B------:R-:W-:Y:S01]  /*0610*/  FSEL R10, R21, R10, !P2 ;  /* 0x0000000a150a7208 */ /* 0x000fe20005000000 */
[----:B------:R-:W-:-:S08]  /*0620*/  @!P4 VIADD R6, R12, 0x6 ;  /* 0x000000060c06c836 */ /* 0x000fd00000000000 */
[C---:B------:R-:W-:Y:S01]  /*0630*/  @!P2 VIADD R6, R12.reuse, 0x7 ;  /* 0x000000070c06a836 */ /* 0x040fe20000000000 */
[----:B------:R-:W-:-:S04]  /*0640*/  IADD3 R12, PT, PT, R12, 0x8, RZ ;  /* 0x000000080c0c7810 */ /* 0x000fc80007ffe0ff */
[----:B------:R-:W-:-:S13]  /*0650*/  ISETP.NE.AND P0, PT, R12, R9, PT ;  /* 0x000000090c00720c */ /* 0x000fda0003f05270 */
[----:B------:R-:W-:Y:S05]  /*0660*/  @P0 BRA `(.L_x_36) ;  /* 0xfffffffc00040947 */ /* 0x000fea000383ffff */
.L_x_35:
[----:B------:R-:W-:Y:S05]  /*0670*/  BRA.U !UP0, `(.L_x_34) ;  /* 0x0000000508447547 */ /* 0x000fea000b800000 */
[----:B------:R-:W-:Y:S02]  /*0680*/  UISETP.GE.U32.AND UP0, UPT, UR7, 0x4, UPT ;  /* 0x000000040700788c */ /* 0x000fe4000bf06070 */
[----:B------:R-:W-:-:S04]  /*0690*/  ULOP3.LUT UR5, UR6, 0x3, URZ, 0xc0, !UPT ;  /* 0x0000000306057892 */ /* 0x000fc8000f8ec0ff */
[----:B------:R-:W-:-:S03]  /*06a0*/  UISETP.NE.AND UP1, UPT, UR5, URZ, UPT ;  /* 0x000000ff0500728c */ /* 0x000fc6000bf25270 */
[----:B------:R-:W-:Y:S08]  /*06b0*/  BRA.U !UP0, `(.L_x_37) ;  /* 0x0000000108907547 */ /* 0x000ff0000b800000 */
[----:B------:R-:W0:Y:S01]  /*06c0*/  LDC.64 R4, c[0x0][0x390] ;  /* 0x0000e400ff047b82 */ /* 0x000e220000000a00 */
[----:B------:R-:W1:Y:S01]  /*06d0*/  LDCU.64 UR8, c[0x0][0x380] ;  /* 0x00007000ff0877ac */ /* 0x000e620008000a00 */
[----:B------:R-:W-:-:S04]  /*06e0*/  IADD3 R3, P0, PT, R8, R9, RZ ;  /* 0x0000000908037210 */ /* 0x000fc80007f1e0ff */
[----:B------:R-:W-:Y:S02]  /*06f0*/  IADD3.X R12, PT, PT, RZ, R11, RZ, P0, !PT ;  /* 0x0000000bff0c7210 */ /* 0x000fe400007fe4ff */
[----:B-1----:R-:W-:-:S04]  /*0700*/  LEA R2, P0, R3, UR8, 0x2 ;  /* 0x0000000803027c11 */ /* 0x002fc8000f8010ff */
[----:B------:R-:W-:Y:S01]  /*0710*/  LEA.HI.X R3, R3, UR9, R12, 0x2, P0 ;  /* 0x0000000903037c11 */ /* 0x000fe200080f140c */
[----:B0-----:R-:W-:-:S04]  /*0720*/  IMAD.WIDE.U32 R4, R9, 0x4, R4 ;  /* 0x0000000409047825 */ /* 0x001fc800078e0004 */
[----:B------:R-:W2:Y:S04]  /*0730*/  LDG.E.CONSTANT R13, desc[UR10][R2.64] ;  /* 0x0000000a020d7981 */ /* 0x000ea8000c1e9900 */
[----:B------:R-:W3:Y:S04]  /*0740*/  LDG.E.CONSTANT R12, desc[UR10][R4.64] ;  /* 0x0000000a040c7981 */ /* 0x000ee8000c1e9900 */
[----:B------:R-:W4:Y:S04]  /*0750*/  LDG.E.CONSTANT R14, desc[UR10][R4.64+0x4] ;  /* 0x0000040a040e7981 */ /* 0x000f28000c1e9900 */
[----:B------:R-:W4:Y:S04]  /*0760*/  LDG.E.CONSTANT R15, desc[UR10][R2.64+0x4] ;  /* 0x0000040a020f7981 */ /* 0x000f28000c1e9900 */
[----:B------:R-:W4:Y:S04]  /*0770*/  LDG.E.CONSTANT R16, desc[UR10][R4.64+0x8] ;  /* 0x0000080a04107981 */ /* 0x000f28000c1e9900 */
[----:B------:R-:W4:Y:S04]  /*0780*/  LDG.E.CONSTANT R17, desc[UR10][R2.64+0x8] ;  /* 0x0000080a02117981 */ /* 0x000f28000c1e9900 */
[----:B------:R-:W4:Y:S04]  /*0790*/  LDG.E.CONSTANT R18, desc[UR10][R4.64+0xc] ;  /* 0x00000c0a04127981 */ /* 0x000f28000c1e9900 */
[----:B------:R-:W4:Y:S01]  /*07a0*/  LDG.E.CONSTANT R19, desc[UR10][R2.64+0xc] ;  /* 0x00000c0a02137981 */ /* 0x000f22000c1e9900 */
[----:B---3-5:R-:W-:-:S04]  /*07b0*/  FADD R12, R7, R12 ;  /* 0x0000000c070c7221 */ /* 0x028fc80000000000 */
[----:B--2---:R-:W-:Y:S01]  /*07c0*/  FADD R13, R12, R13 ;  /* 0x0000000d0c0d7221 */ /* 0x004fe20000000000 */
[----:B----4-:R-:W-:-:S04]  /*07d0*/  FADD R14, R7, R14 ;  /* 0x0000000e070e7221 */ /* 0x010fc80000000000 */
[----:B------:R-:W-:Y:S01]  /*07e0*/  FSETP.GEU.AND P0, PT, R13, R10, PT ;  /* 0x0000000a0d00720b */ /* 0x000fe20003f0e000 */
[----:B------:R-:W-:-:S03]  /*07f0*/  FADD R15, R14, R15 ;  /* 0x0000000f0e0f7221 */ /* 0x000fc60000000000 */
[----:B------:R-:W-:Y:S01]  /*0800*/  FSEL R10, R13, R10, !P0 ;  /* 0x0000000a0d0a7208 */ /* 0x000fe20004000000 */
[----:B------:R-:W-:-:S03]  /*0810*/  FADD R16, R7, R16 ;  /* 0x0000001007107221 */ /* 0x000fc60000000000 */
[----:B------:R-:W-:Y:S01]  /*0820*/  FSETP.GEU.AND P1, PT, R15, R10, PT ;  /* 0x0000000a0f00720b */ /* 0x000fe20003f2e000 */
[----:B------:R-:W-:-:S03]  /*0830*/  FADD R17, R16, R17 ;  /* 0x0000001110117221 */ /* 0x000fc60000000000 */
[----:B------:R-:W-:Y:S01]  /*0840*/  FSEL R10, R15, R10, !P1 ;  /* 0x0000000a0f0a7208 */ /* 0x000fe20004800000 */
[----:B------:R-:W-:-:S03]  /*0850*/  FADD R18, R7, R18 ;  /* 0x0000001207127221 */ /* 0x000fc60000000000 */
[----:B------:R-:W-:Y:S01]  /*0860*/  FSETP.GEU.AND P2, PT, R17, R10, PT ;  /* 0x0000000a1100720b */ /* 0x000fe20003f4e000 */
[----:B------:R-:W-:-:S03]  /*0870*/  FADD R19, R18, R19 ;  /* 0x0000001312137221 */ /* 0x000fc60000000000 */
[----:B------:R-:W-:-:S04]  /*0880*/  FSEL R10, R17, R10, !P2 ;  /* 0x0000000a110a7208 */ /* 0x000fc80005000000 */
[----:B------:R-:W-:Y:S02]  /*0890*/  FSETP.GEU.AND P3, PT, R19, R10, PT ;  /* 0x0000000a1300720b */ /* 0x000fe40003f6e000 */
[C---:B------:R-:W-:Y:S01]  /*08a0*/  SEL R6, R9.reuse, R6, !P0 ;  /* 0x0000000609067207 */ /* 0x040fe20004000000 */
[C---:B------:R-:W-:Y:S02]  /*08b0*/  @!P1 VIADD R6, R9.reuse, 0x1 ;  /* 0x0000000109069836 */ /* 0x040fe40000000000 */
[----:B------:R-:W-:Y:S01]  /*08c0*/  @!P2 VIADD R6, R9, 0x2 ;  /* 0x000000020906a836 */ /* 0x000fe20000000000 */
[----:B------:R-:W-:-:S07]  /*08d0*/  FSEL R10, R19, R10, !P3 ;  /* 0x0000000a130a7208 */ /* 0x000fce0005800000 */
[C---:B------:R-:W-:Y:S01]  /*08e0*/  @!P3 IADD3 R6, PT, PT, R9.reuse, 0x3, RZ ;  /* 0x000000030906b810 */ /* 0x040fe20007ffe0ff */
[----:B------:R-:W-:-:S07]  /*08f0*/  VIADD R9, R9, 0x4 ;  /* 0x0000000409097836 */ /* 0x000fce0000000000 */
.L_x_37:
[----:B------:R-:W-:Y:S05]  /*0900*/  BRA.U !UP1, `(.L_x_34) ;  /* 0x0000000109a07547 */ /* 0x000fea000b800000 */
[----:B------:R-:W-:Y:S02]  /*0910*/  UISETP.NE.AND UP0, UPT, UR5, 0x1, UPT ;  /* 0x000000010500788c */ /* 0x000fe4000bf05270 */
[----:B------:R-:W-:-:S04]  /*0920*/  ULOP3.LUT UR4, UR6, 0x1, URZ, 0xc0, !UPT ;  /* 0x0000000106047892 */ /* 0x000fc8000f8ec0ff */
[----:B------:R-:W-:-:S03]  /*0930*/  UISETP.NE.U32.AND UP1, UPT, UR4, 0x1, UPT ;  /* 0x000000010400788c */ /* 0x000fc6000bf25070 */
[----:B------:R-:W-:Y:S08]  /*0940*/  BRA.U !UP0, `(.L_x_38) ;  /* 0x0000000108587547 */ /* 0x000ff0000b800000 */
[----:B------:R-:W0:Y:S01]  /*0950*/  LDC.64 R4, c[0x0][0x390] ;  /* 0x0000e400ff047b82 */ /* 0x000e220000000a00 */
[----:B------:R-:W1:Y:S01]  /*0960*/  LDCU.64 UR4, c[0x0][0x380] ;  /* 0x00007000ff0477ac */ /* 0x000e620008000a00 */
[----:B------:R-:W-:-:S05]  /*0970*/  IADD3 R3, P0, PT, R8, R9, RZ ;  /* 0x0000000908037210 */ /* 0x000fca0007f1e0ff */
[----:B------:R-:W-:Y:S01]  /*0980*/  IMAD.X R12, RZ, RZ, R11, P0 ;  /* 0x000000ffff0c7224 */ /* 0x000fe200000e060b */
[----:B-1----:R-:W-:-:S04]  /*0990*/  LEA R2, P0, R3, UR4, 0x2 ;  /* 0x0000000403027c11 */ /* 0x002fc8000f8010ff */
[----:B------:R-:W-:Y:S01]  /*09a0*/  LEA.HI.X R3, R3, UR5, R12, 0x2, P0 ;  /* 0x0000000503037c11 */ /* 0x000fe200080f140c */
[----:B0-----:R-:W-:-:S04]  /*09b0*/  IMAD.WIDE.U32 R4, R9, 0x4, R4 ;  /* 0x0000000409047825 */ /* 0x001fc800078e0004 */
[----:B------:R-:W2:Y:S04]  /*09c0*/  LDG.E.CONSTANT R13, desc[UR10][R2.64] ;  /* 0x0000000a020d7981 */ /* 0x000ea8000c1e9900 */
[----:B------:R-:W3:Y:S04]  /*09d0*/  LDG.E.CONSTANT R12, desc[UR10][R4.64] ;  /* 0x0000000a040c7981 */ /* 0x000ee8000c1e9900 */
[----:B------:R-:W4:Y:S04]  /*09e0*/  LDG.E.CONSTANT R14, desc[UR10][R4.64+0x4] ;  /* 0x0000040a040e7981 */ /* 0x000f28000c1e9900 */
[----:B------:R-:W4:Y:S01]  /*09f0*/  LDG.E.CONSTANT R15, desc[UR10][R2.64+0x4] ;  /* 0x0000040a020f7981 */ /* 0x000f22000c1e9900 */
[----:B---3-5:R-:W-:-:S04]  /*0a00*/  FADD R12, R7, R12 ;  /* 0x0000000c070c7221 */ /* 0x028fc80000000000 */
[----:B--2---:R-:W-:Y:S01]  /*0a10*/  FADD R13, R12, R13 ;  /* 0x0000000d0c0d7221 */ /* 0x004fe20000000000 */
[----:B----4-:R-:W-:-:S04]  /*0a20*/  FADD R14, R7, R14 ;  /* 0x0000000e070e7221 */ /* 0x010fc80000000000 */
[----:B------:R-:W-:Y:S01]  /*0a30*/  FSETP.GEU.AND P0, PT, R13, R10, PT ;  /* 0x0000000a0d00720b */ /* 0x000fe20003f0e000 */
[----:B------:R-:W-:-:S03]  /*0a40*/  FADD R15, R14, R15 ;  /* 0x0000000f0e0f7221 */ /* 0x000fc60000000000 */
[----:B------:R-:W-:-:S04]  /*0a50*/  FSEL R10, R13, R10, !P0 ;  /* 0x0000000a0d0a7208 */ /* 0x000fc80004000000 */
[----:B------:R-:W-:Y:S02]  /*0a60*/  FSETP.GEU.AND P1, PT, R15, R10, PT ;  /* 0x0000000a0f00720b */ /* 0x000fe40003f2e000 */
[----:B------:R-:W-:Y:S02]  /*0a70*/  SEL R6, R9, R6, !P0 ;  /* 0x0000000609067207 */ /* 0x000fe40004000000 */
[----:B------:R-:W-:-:S09]  /*0a80*/  FSEL R10, R15, R10, !P1 ;  /* 0x0000000a0f0a7208 */ /* 0x000fd20004800000 */
[C---:B------:R-:W-:Y:S01]  /*0a90*/  @!P1 IADD3 R6, PT, PT, R9.reuse, 0x1, RZ ;  /* 0x0000000109069810 */ /* 0x040fe20007ffe0ff */
[----:B------:R-:W-:-:S07]  /*0aa0*/  VIADD R9, R9, 0x2 ;  /* 0x0000000209097836 */ /* 0x000fce0000000000 */
.L_x_38:
[----:B------:R-:W-:Y:S05]  /*0ab0*/  BRA.U UP1, `(.L_x_34) ;  /* 0x0000000101347547 */ /* 0x000fea000b800000 */
        /* <DEDUP_REMOVED lines=8> */
[----:B------:R-:W3:Y:S02]  /*0b40*/  LDG.E.CONSTANT R2, desc[UR10][R2.64] ;  /* 0x0000000a02027981 */ /* 0x000ee4000c1e9900 */
[----:B---3-5:R-:W-:-:S04]  /*0b50*/  FADD R7, R7, R2 ;  /* 0x0000000207077221 */ /* 0x028fc80000000000 */
[----:B--2---:R-:W-:-:S05]  /*0b60*/  FADD R7, R7, R4 ;  /* 0x0000000407077221 */ /* 0x004fca0000000000 */
[----:B------:R-:W-:-:S04]  /*0b70*/  FSETP.GEU.AND P0, PT, R7, R10, PT ;  /* 0x0000000a0700720b */ /* 0x000fc80003f0e000 */
[----:B------:R-:W-:-:S09]  /*0b80*/  SEL R6, R9, R6, !P0 ;  /* 0x0000000609067207 */ /* 0x000fd20004000000 */
.L_x_34:
[----:B------:R-:W0:Y:S02]  /*0b90*/  LDC.64 R2, c[0x0][0x398] ;  /* 0x0000e600ff027b82 */ /* 0x000e240000000a00 */
[----:B0-----:R-:W-:-:S05]  /*0ba0*/  IMAD.WIDE R2, R0, 0x4, R2 ;  /* 0x0000000400027825 */ /* 0x001fca00078e0202 */
[----:B------:R-:W-:Y:S01]  /*0bb0*/  STG.E desc[UR10][R2.64], R6 ;  /* 0x0000000602007986 */ /* 0x000fe2000c10190a */
[----:B------:R-:W-:Y:S05]  /*0bc0*/  EXIT ;  /* 0x000000000000794d */ /* 0x000fea0003800000 */
.L_x_39:
        /* <DEDUP_REMOVED lines=11> */
.L_x_51:


//--------------------- .text._Z20compute_norms_kernelPKfPfii --------------------------
	.section	.text._Z20compute_norms_kernelPKfPfii,"ax",@progbits
	.align	128
        .global         _Z20compute_norms_kernelPKfPfii
        .type           _Z20compute_norms_kernelPKfPfii,@function
        .size           _Z20compute_norms_kernelPKfPfii,(.L_x_52 - _Z20compute_norms_kernelPKfPfii)
        .other          _Z20compute_norms_kernelPKfPfii,@"STO_CUDA_ENTRY STV_DEFAULT"
_Z20compute_norms_kernelPKfPfii:
.text._Z20compute_norms_kernelPKfPfii:
        /* <DEDUP_REMOVED lines=9> */
[----:B------:R-:W-:Y:S01]  /*0090*/  HFMA2 R4, -RZ, RZ, 0, 0 ;  /* 0x00000000ff047431 */ /* 0x000fe200000001ff */
[----:B------:R-:W1:Y:S01]  /*00a0*/  LDCU.64 UR8, c[0x0][0x358] ;  /* 0x00006b00ff0877ac */ /* 0x000e620008000a00 */
[----:B0-----:R-:W-:-:S09]  /*00b0*/  UISETP.GE.AND UP0, UPT, UR5, 0x1, UPT ;  /* 0x000000010500788c */ /* 0x001fd2000bf06270 */
[----:B-1----:R-:W-:Y:S05]  /*00c0*/  BRA.U !UP0, `(.L_x_40) ;  /* 0x0000000508c87547 */ /* 0x002fea000b800000 */
[----:B------:R-:W-:Y:S02]  /*00d0*/  UISETP.GE.U32.AND UP1, UPT, UR5, 0x10, UPT ;  /* 0x000000100500788c */ /* 0x000fe4000bf26070 */
[----:B------:R-:W-:Y:S01]  /*00e0*/  IMAD R5, R0, UR5, RZ ;  /* 0x0000000500057c24 */ /* 0x000fe2000f8e02ff */
[----:B------:R-:W-:Y:S01]  /*00f0*/  ULOP3.LUT UR6, UR5, 0xf, URZ, 0xc0, !UPT ;  /* 0x0000000f05067892 */ /* 0x000fe2000f8ec0ff */
[----:B------:R-:W-:Y:S01]  /*0100*/  MOV R4, RZ ;  /* 0x000000ff00047202 */ /* 0x000fe20000000f00 */
[----:B------:R-:W-:Y:S02]  /*0110*/  UMOV UR4, URZ ;  /* 0x000000ff00047c82 */ /* 0x000fe40008000000 */
[----:B------:R-:W-:Y:S01]  /*0120*/  SHF.R.S32.HI R6, RZ, 0x1f, R5 ;  /* 0x0000001fff067819 */ /* 0x000fe20000011405 */
[----:B------:R-:W-:Y:S01]  /*0130*/  UISETP.NE.AND UP0, UPT, UR6, URZ, UPT ;  /* 0x000000ff0600728c */ /* 0x000fe2000bf05270 */
[----:B------:R-:W-:Y:S10]  /*0140*/  BRA.U !UP1, `(.L_x_41) ;  /* 0x0000000109b47547 */ /* 0x000ff4000b800000 */
[----:B------:R-:W0:Y:S01]  /*0150*/  LDCU.64 UR10, c[0x0][0x380] ;  /* 0x00007000ff0a77ac */ /* 0x000e220008000a00 */
[----:B------:R-:W-:Y:S01]  /*0160*/  MOV R4, RZ ;  /* 0x000000ff00047202 */ /* 0x000fe20000000f00 */
[----:B------:R-:W-:-:S04]  /*0170*/  ULOP3.LUT UR4, UR5, 0x7ffffff0, URZ, 0xc0, !UPT ;  /* 0x7ffffff005047892 */ /* 0x000fc8000f8ec0ff */
[----:B------:R-:W-:Y:S01]  /*0180*/  UIADD3 UR7, UPT, UPT, -UR4, URZ, URZ ;  /* 0x000000ff04077290 */ /* 0x000fe2000fffe1ff */
[----:B0-----:R-:W-:-:S04]  /*0190*/  LEA R2, P0, R5, UR10, 0x2 ;  /* 0x0000000a05027c11 */ /* 0x001fc8000f8010ff */
[----:B------:R-:W-:Y:S02]  /*01a0*/  IADD3 R2, P1, PT, R2, 0x20, RZ ;  /* 0x0000002002027810 */ /* 0x000fe40007f3e0ff */
[----:B------:R-:W-:-:S04]  /*01b0*/  LEA.HI.X R3, R5, UR11, R6, 0x2, P0 ;  /* 0x0000000b05037c11 */ /* 0x000fc800080f1406 */
[----:B------:R-:W-:-:S07]  /*01c0*/  IADD3.X R3, PT, PT, RZ, R3, RZ, P1, !PT ;  /* 0x00000003ff037210 */ /* 0x000fce0000ffe4ff */
.L_x_42:
[----:B------:R-:W2:Y:S04]  /*01d0*/  LDG.E.CONSTANT R15, desc[UR8][R2.64+-0x20] ;  /* 0xffffe008020f7981 */ /* 0x000ea8000c1e9900 */
[----:B------:R-:W3:Y:S04]  /*01e0*/  LDG.E.CONSTANT R17, desc[UR8][R2.64+-0x1c] ;  /* 0xffffe40802117981 */ /* 0x000ee8000c1e9900 */
[----:B------:R-:W4:Y:S04]  /*01f0*/  LDG.E.CONSTANT R19, desc[UR8][R2.64+-0x18] ;  /* 0xffffe80802137981 */ /* 0x000f28000c1e9900 */
[----:B------:R-:W5:Y:S04]  /*0200*/  LDG.E.CONSTANT R21, desc[UR8][R2.64+-0x14] ;  /* 0xffffec0802157981 */ /* 0x000f68000c1e9900 */
        /* <DEDUP_REMOVED lines=11> */
[----:B------:R0:W5:Y:S01]  /*02c0*/  LDG.E.CONSTANT R8, desc[UR8][R2.64+0x1c] ;  /* 0x00001c0802087981 */ /* 0x000162000c1e9900 */
[----:B------:R-:W-:-:S04]  /*02d0*/  UIADD3 UR7, UPT, UPT, UR7, 0x10, URZ ;  /* 0x0000001007077890 */ /* 0x000fc8000fffe0ff */
[----:B------:R-:W-:Y:S01]  /*02e0*/  UISETP.NE.AND UP1, UPT, UR7, URZ, UPT ;  /* 0x000000ff0700728c */ /* 0x000fe2000bf25270 */
[----:B0-----:R-:W-:-:S04]  /*02f0*/  IADD3 R2, P0, PT, R2, 0x40, RZ ;  /* 0x0000004002027810 */ /* 0x001fc80007f1e0ff */
[----:B------:R-:W-:Y:S01]  /*0300*/  IADD3.X R3, PT, PT, RZ, R3, RZ, P0, !PT ;  /* 0x00000003ff037210 */ /* 0x000fe200007fe4ff */
[----:B--2---:R-:W-:-:S04]  /*0310*/  FFMA R4, R15, R15, R4 ;  /* 0x0000000f0f047223 */ /* 0x004fc80000000004 */
[----:B---3--:R-:W-:-:S04]  /*0320*/  FFMA R4, R17, R17, R4 ;  /* 0x0000001111047223 */ /* 0x008fc80000000004 */
[----:B----4-:R-:W-:-:S04]  /*0330*/  FFMA R4, R19, R19, R4 ;  /* 0x0000001313047223 */ /* 0x010fc80000000004 */
[----:B-----5:R-:W-:-:S04]  /*0340*/  FFMA R4, R21, R21, R4 ;  /* 0x0000001515047223 */ /* 0x020fc80000000004 */
[----:B------:R-:W-:-:S04]  /*0350*/  FFMA R4, R23, R23, R4 ;  /* 0x0000001717047223 */ /* 0x000fc80000000004 */
        /* <DEDUP_REMOVED lines=10> */
[----:B------:R-:W-:Y:S01]  /*0400*/  FFMA R4, R8, R8, R7 ;  /* 0x0000000808047223 */ /* 0x000fe20000000007 */
[----:B------:R-:W-:Y:S06]  /*0410*/  BRA.U UP1, `(.L_x_42) ;  /* 0xfffffffd016c7547 */ /* 0x000fec000b83ffff */
.L_x_41:
[----:B------:R-:W-:Y:S05]  /*0420*/  BRA.U !UP0, `(.L_x_40) ;  /* 0x0000000108f07547 */ /* 0x000fea000b800000 */
[----:B------:R-:W-:Y:S02]  /*0430*/  UISETP.GE.U32.AND UP0, UPT, UR6, 0x8, UPT ;  /* 0x000000080600788c */ /* 0x000fe4000bf06070 */
[----:B------:R-:W-:-:S04]  /*0440*/  ULOP3.LUT UR7, UR5, 0x7, URZ, 0xc0, !UPT ;  /* 0x0000000705077892 */ /* 0x000fc8000f8ec0ff */
[----:B------:R-:W-:-:S03]  /*0450*/  UISETP.NE.AND UP1, UPT, UR7, URZ, UPT ;  /* 0x000000ff0700728c */ /* 0x000fc6000bf25270 */
[----:B------:R-:W-:Y:S08]  /*0460*/  BRA.U !UP0, `(.L_x_43) ;  /* 0x0000000108587547 */ /* 0x000ff0000b800000 */
[----:B------:R-:W0:Y:S01]  /*0470*/  LDCU.64 UR10, c[0x0][0x380] ;  /* 0x00007000ff0a77ac */ /* 0x000e220008000a00 */
[----:B------:R-:W-:-:S04]  /*0480*/  IADD3 R3, P0, PT, R5, UR4, RZ ;  /* 0x0000000405037c10 */ /* 0x000fc8000ff1e0ff */
[----:B------:R-:W-:Y:S02]  /*0490*/  IADD3.X R8, PT, PT, RZ, R6, RZ, P0, !PT ;  /* 0x00000006ff087210 */ /* 0x000fe400007fe4ff */
[----:B0-----:R-:W-:-:S04]  /*04a0*/  LEA R2, P0, R3, UR10, 0x2 ;  /* 0x0000000a03027c11 */ /* 0x001fc8000f8010ff */
[----:B------:R-:W-:-:S05]  /*04b0*/  LEA.HI.X R3, R3, UR11, R8, 0x2, P0 ;  /* 0x0000000b03037c11 */ /* 0x000fca00080f1408 */
        /* <DEDUP_REMOVED lines=8> */
[----:B------:R-:W-:Y:S01]  /*0540*/  UIADD3 UR4, UPT, UPT, UR4, 0x8, URZ ;  /* 0x0000000804047890 */ /* 0x000fe2000fffe0ff */
[----:B--2---:R-:W-:-:S04]  /*0550*/  FFMA R4, R7, R7, R4 ;  /* 0x0000000707047223 */ /* 0x004fc80000000004 */
[----:B---3--:R-:W-:-:S04]  /*0560*/  FFMA R4, R9, R9, R4 ;  /* 0x0000000909047223 */ /* 0x008fc80000000004 */
[----:B----4-:R-:W-:-:S04]  /*0570*/  FFMA R4, R11, R11, R4 ;  /* 0x0000000b0b047223 */ /* 0x010fc80000000004 */
[----:B-----5:R-:W-:-:S04]  /*0580*/  FFMA R4, R13, R13, R4 ;  /* 0x0000000d0d047223 */ /* 0x020fc80000000004 */
[----:B------:R-:W-:-:S04]  /*0590*/  FFMA R4, R15, R15, R4 ;  /* 0x0000000f0f047223 */ /* 0x000fc80000000004 */
[----:B------:R-:W-:-:S04]  /*05a0*/  FFMA R4, R17, R17, R4 ;  /* 0x0000001111047223 */ /* 0x000fc80000000004 */
[----:B------:R-:W-:-:S04]  /*05b0*/  FFMA R4, R19, R19, R4 ;  /* 0x0000001313047223 */ /* 0x000fc80000000004 */
[----:B------:R-:W-:-:S07]  /*05c0*/  FFMA R4, R21, R21, R4 ;  /* 0x0000001515047223 */ /* 0x000fce0000000004 */
.L_x_43:
        /* <DEDUP_REMOVED lines=13> */
[----:B------:R-:W5:Y:S01]  /*06a0*/  LDG.E.CONSTANT R13, desc[UR8][R2.64+0xc] ;  /* 0x00000c08020d7981 */ /* 0x000f62000c1e9900 */
[----:B------:R-:W-:Y:S01]  /*06b0*/  UIADD3 UR4, UPT, UPT, UR4, 0x4, URZ ;  /* 0x0000000404047890 */ /* 0x000fe2000fffe0ff */
[----:B--2---:R-:W-:-:S04]  /*06c0*/  FFMA R4, R7, R7, R4 ;  /* 0x0000000707047223 */ /* 0x004fc80000000004 */
[----:B---3--:R-:W-:-:S04]  /*06d0*/  FFMA R4, R9, R9, R4 ;  /* 0x0000000909047223 */ /* 0x008fc80000000004 */
[----:B----4-:R-:W-:-:S04]  /*06e0*/  FFMA R4, R11, R11, R4 ;  /* 0x0000000b0b047223 */ /* 0x010fc80000000004 */
[----:B-----5:R-:W-:-:S07]  /*06f0*/  FFMA R4, R13, R13, R4 ;  /* 0x0000000d0d047223 */ /* 0x020fce0000000004 */
.L_x_44:
[----:B------:R-:W-:Y:S05]  /*0700*/  BRA.U !UP1, `(.L_x_40) ;  /* 0x0000000109387547 */ /* 0x000fea000b800000 */
[----:B------:R-:W0:Y:S01]  /*0710*/  LDCU.64 UR6, c[0x0][0x380] ;  /* 0x00007000ff0677ac */ /* 0x000e220008000a00 */
[----:B------:R-:W-:Y:S01]  /*0720*/  IADD3 R5, P0, PT, R5, UR4, RZ ;  /* 0x0000000405057c10 */ /* 0x000fe2000ff1e0ff */
[----:B------:R-:W-:-:S03]  /*0730*/  UIADD3 UR5, UPT, UPT, -UR5, URZ, URZ ;  /* 0x000000ff05057290 */ /* 0x000fc6000fffe1ff */
[----:B------:R-:W-:Y:S02]  /*0740*/  IADD3.X R6, PT, PT, RZ, R6, RZ, P0, !PT ;  /* 0x00000006ff067210 */ /* 0x000fe400007fe4ff */
[----:B0-----:R-:W-:-:S04]  /*0750*/  LEA R2, P1, R5, UR6, 0x2 ;  /* 0x0000000605027c11 */ /* 0x001fc8000f8210ff */
[----:B------:R-:W-:-:S09]  /*0760*/  LEA.HI.X R5, R5, UR7, R6, 0x2, P1 ;  /* 0x0000000705057c11 */ /* 0x000fd200088f1406 */
.L_x_45:
[----:B------:R-:W-:-:S06]  /*0770*/  MOV R3, R5 ;  /* 0x0000000500037202 */ /* 0x000fcc0000000f00 */
[----:B------:R0:W2:Y:S01]  /*0780*/  LDG.E.CONSTANT R3, desc[UR8][R2.64] ;  /* 0x0000000802037981 */ /* 0x0000a2000c1e9900 */
[----:B------:R-:W-:-:S04]  /*0790*/  UIADD3 UR5, UPT, UPT, UR5, 0x1, URZ ;  /* 0x0000000105057890 */ /* 0x000fc8000fffe0ff */
[----:B------:R-:W-:Y:S01]  /*07a0*/  UISETP.NE.AND UP0, UPT, UR5, URZ, UPT ;  /* 0x000000ff0500728c */ /* 0x000fe2000bf05270 */
[----:B0-----:R-:W-:-:S04]  /*07b0*/  IADD3 R2, P0, PT, R2, 0x4, RZ ;  /* 0x0000000402027810 */ /* 0x001fc80007f1e0ff */
[----:B------:R-:W-:Y:S01]  /*07c0*/  IADD3.X R5, PT, PT, RZ, R5, RZ, P0, !PT ;  /* 0x00000005ff057210 */ /* 0x000fe200007fe4ff */
[----:B--2---:R-:W-:-:S03]  /*07d0*/  FFMA R4, R3, R3, R4 ;  /* 0x0000000303047223 */ /* 0x004fc60000000004 */
[----:B------:R-:W-:Y:S05]  /*07e0*/  BRA.U UP0, `(.L_x_45) ;  /* 0xfffffffd00e07547 */ /* 0x000fea000b83ffff */
.L_x_40:
[----:B------:R-:W0:Y:S02]  /*07f0*/  LDC.64 R2, c[0x0][0x388] ;  /* 0x0000e200ff027b82 */ /* 0x000e240000000a00 */
[----:B0-----:R-:W-:-:S05]  /*0800*/  IMAD.WIDE R2, R0, 0x4, R2 ;  /* 0x0000000400027825 */ /* 0x001fca00078e0202 */
[----:B------:R-:W-:Y:S01]  /*0810*/  STG.E desc[UR8][R2.64], R4 ;  /* 0x0000000402007986 */ /* 0x000fe2000c101908 */
[----:B------:R-:W-:Y:S05]  /*0820*/  EXIT ;  /* 0x000000000000794d */ /* 0x000fea0003800000 */
.L_x_46:
        /* <DEDUP_REMOVED lines=13> */
.L_x_52:


//--------------------- .nv.shared.reserved.0     --------------------------
	.section	.nv.shared.reserved.0,"aw",@nobits
	.weak		__nv_reservedSMEM_offset_0_alias
	.size		__nv_reservedSMEM_offset_0_alias, 0, 64
	.other		__nv_reservedSMEM_offset_0_alias,@"STO_CUDA_RESERVED_SHARED STV_DEFAULT"
__nv_reservedSMEM_offset_0_alias:
	.zero		0
	.zero		64


//--------------------- .nv.constant0._Z23encode_residuals_kernelPKfS0_S0_PKiPhiiiii --------------------------
	.section	.nv.constant0._Z23encode_residuals_kernelPKfS0_S0_PKiPhiiiii,"a",@progbits
	.sectionflags	@""
	.align	4
.nv.constant0._Z23encode_residuals_kernelPKfS0_S0_PKiPhiiiii:
	.zero		956


//--------------------- .nv.constant0._Z24compute_centroids_kernelPfPKiii --------------------------
	.section	.nv.constant0._Z24compute_centroids_kernelPfPKiii,"a",@progbits
	.sectionflags	@""
	.align	4
.nv.constant0._Z24compute_centroids_kernelPfPKiii:
	.zero		920


//--------------------- .nv.constant0._Z27accumulate_centroids_kernelPKfPKiPfPiiii --------------------------
	.section	.nv.constant0._Z27accumulate_centroids_kernelPKfPKiPfPiiii,"a",@progbits
	.sectionflags	@""
	.align	4
.nv.constant0._Z27accumulate_centroids_kernelPKfPKiPfPiiii:
	.zero		940


//--------------------- .nv.constant0._Z36find_nearest_centroid_batched_kernelPKfS0_S0_Piii --------------------------
	.section	.nv.constant0._Z36find_nearest_centroid_batched_kernelPKfS0_S0_Piii,"a",@progbits
	.sectionflags	@""
	.align	4
.nv.constant0._Z36find_nearest_centroid_batched_kernelPKfS0_S0_Piii:
	.zero		936


//--------------------- .nv.constant0._Z20compute_norms_kernelPKfPfii --------------------------
	.section	.nv.constant0._Z20compute_norms_kernelPKfPfii,"a",@progbits
	.sectionflags	@""
	.align	4
.nv.constant0._Z20compute_norms_kernelPKfPfii:
	.zero		920


//--------------------- SYMBOLS --------------------------

	.type		.nv.reservedSmem.offset0,@object
	.size		.nv.reservedSmem.offset0,0x4
